//
// Generated by NVIDIA NVVM Compiler
//
// Compiler Build ID: CL-36424714
// Cuda compilation tools, release 13.0, V13.0.88
// Based on NVVM 20.0.0
//

.version 9.0
.target sm_100
.address_size 64

	// .globl	_Z7AddBiasPfPKfii

.visible .entry _Z7AddBiasPfPKfii(
	.param .u64 .ptr .align 1 _Z7AddBiasPfPKfii_param_0,
	.param .u64 .ptr .align 1 _Z7AddBiasPfPKfii_param_1,
	.param .u32 _Z7AddBiasPfPKfii_param_2,
	.param .u32 _Z7AddBiasPfPKfii_param_3
)
{
	.reg .pred 	%p<4>;
	.reg .b32 	%r<14>;
	.reg .b32 	%f<17>;
	.reg .b64 	%rd<9>;
	.reg .b64 	%fd<4>;

	ld.param.u64 	%rd1, [_Z7AddBiasPfPKfii_param_0];
	ld.param.u64 	%rd2, [_Z7AddBiasPfPKfii_param_1];
	ld.param.u32 	%r3, [_Z7AddBiasPfPKfii_param_2];
	ld.param.u32 	%r4, [_Z7AddBiasPfPKfii_param_3];
	mov.u32 	%r5, %ctaid.y;
	mov.u32 	%r6, %ntid.y;
	mov.u32 	%r7, %tid.y;
	mad.lo.s32 	%r1, %r5, %r6, %r7;
	mov.u32 	%r8, %ctaid.x;
	mov.u32 	%r9, %ntid.x;
	mov.u32 	%r10, %tid.x;
	mad.lo.s32 	%r2, %r8, %r9, %r10;
	setp.ge.s32 	%p1, %r1, %r3;
	setp.ge.s32 	%p2, %r2, %r4;
	or.pred  	%p3, %p1, %p2;
	@%p3 bra 	$L__BB0_2;
	cvta.to.global.u64 	%rd3, %rd1;
	cvta.to.global.u64 	%rd4, %rd2;
	mad.lo.s32 	%r11, %r3, %r2, %r1;
	mul.wide.s32 	%rd5, %r11, 4;
	add.s64 	%rd6, %rd3, %rd5;
	ld.global.f32 	%f1, [%rd6];
	mul.wide.u32 	%rd7, %r1, 4;
	add.s64 	%rd8, %rd4, %rd7;
	ld.global.f32 	%f2, [%rd8];
	add.f32 	%f3, %f1, %f2;
	fma.rn.f32 	%f4, %f3, 0fBBBB989D, 0f3F000000;
	cvt.sat.f32.f32 	%f5, %f4;
	mov.f32 	%f6, 0f4B400001;
	mov.f32 	%f7, 0f437C0000;
	fma.rm.f32 	%f8, %f5, %f7, %f6;
	add.f32 	%f9, %f8, 0fCB40007F;
	neg.f32 	%f10, %f9;
	fma.rn.f32 	%f11, %f3, 0fBFB8AA3B, %f10;
	fma.rn.f32 	%f12, %f3, 0fB2A57060, %f11;
	mov.b32 	%r12, %f8;
	shl.b32 	%r13, %r12, 23;
	mov.b32 	%f13, %r13;
	ex2.approx.ftz.f32 	%f14, %f12;
	mul.f32 	%f15, %f14, %f13;
	cvt.f64.f32 	%fd1, %f15;
	add.f64 	%fd2, %fd1, 0d3FF0000000000000;
	rcp.rn.f64 	%fd3, %fd2;
	cvt.rn.f32.f64 	%f16, %fd3;
	st.global.f32 	[%rd6], %f16;
$L__BB0_2:
	ret;

}
	// .globl	_Z15GradienteOcultoPfPKfii
.visible .entry _Z15GradienteOcultoPfPKfii(
	.param .u64 .ptr .align 1 _Z15GradienteOcultoPfPKfii_param_0,
	.param .u64 .ptr .align 1 _Z15GradienteOcultoPfPKfii_param_1,
	.param .u32 _Z15GradienteOcultoPfPKfii_param_2,
	.param .u32 _Z15GradienteOcultoPfPKfii_param_3
)
{
	.reg .pred 	%p<4>;
	.reg .b32 	%r<12>;
	.reg .b32 	%f<5>;
	.reg .b64 	%rd<8>;
	.reg .b64 	%fd<6>;

	ld.param.u64 	%rd1, [_Z15GradienteOcultoPfPKfii_param_0];
	ld.param.u64 	%rd2, [_Z15GradienteOcultoPfPKfii_param_1];
	ld.param.u32 	%r3, [_Z15GradienteOcultoPfPKfii_param_2];
	ld.param.u32 	%r4, [_Z15GradienteOcultoPfPKfii_param_3];
	mov.u32 	%r5, %ctaid.y;
	mov.u32 	%r6, %ntid.y;
	mov.u32 	%r7, %tid.y;
	mad.lo.s32 	%r1, %r5, %r6, %r7;
	mov.u32 	%r8, %ctaid.x;
	mov.u32 	%r9, %ntid.x;
	mov.u32 	%r10, %tid.x;
	mad.lo.s32 	%r2, %r8, %r9, %r10;
	setp.ge.s32 	%p1, %r1, %r3;
	setp.ge.s32 	%p2, %r2, %r4;
	or.pred  	%p3, %p1, %p2;
	@%p3 bra 	$L__BB1_2;
	cvta.to.global.u64 	%rd3, %rd1;
	cvta.to.global.u64 	%rd4, %rd2;
	mad.lo.s32 	%r11, %r3, %r2, %r1;
	mul.wide.s32 	%rd5, %r11, 4;
	add.s64 	%rd6, %rd3, %rd5;
	ld.global.f32 	%f1, [%rd6];
	add.s64 	%rd7, %rd4, %rd5;
	ld.global.f32 	%f2, [%rd7];
	mul.f32 	%f3, %f1, %f2;
	cvt.f64.f32 	%fd1, %f3;
	cvt.f64.f32 	%fd2, %f2;
	mov.f64 	%fd3, 0d3FF0000000000000;
	sub.f64 	%fd4, %fd3, %fd2;
	mul.f64 	%fd5, %fd4, %fd1;
	cvt.rn.f32.f64 	%f4, %fd5;
	st.global.f32 	[%rd6], %f4;
$L__BB1_2:
	ret;

}
	// .globl	_Z15GradienteSalidaPfPKfS_ii
.visible .entry _Z15GradienteSalidaPfPKfS_ii(
	.param .u64 .ptr .align 1 _Z15GradienteSalidaPfPKfS_ii_param_0,
	.param .u64 .ptr .align 1 _Z15GradienteSalidaPfPKfS_ii_param_1,
	.param .u64 .ptr .align 1 _Z15GradienteSalidaPfPKfS_ii_param_2,
	.param .u32 _Z15GradienteSalidaPfPKfS_ii_param_3,
	.param .u32 _Z15GradienteSalidaPfPKfS_ii_param_4
)
{
	.reg .pred 	%p<4>;
	.reg .b32 	%r<12>;
	.reg .b32 	%f<4>;
	.reg .b64 	%rd<11>;

	ld.param.u64 	%rd1, [_Z15GradienteSalidaPfPKfS_ii_param_0];
	ld.param.u64 	%rd2, [_Z15GradienteSalidaPfPKfS_ii_param_1];
	ld.param.u64 	%rd3, [_Z15GradienteSalidaPfPKfS_ii_param_2];
	ld.param.u32 	%r3, [_Z15GradienteSalidaPfPKfS_ii_param_3];
	ld.param.u32 	%r4, [_Z15GradienteSalidaPfPKfS_ii_param_4];
	mov.u32 	%r5, %ctaid.y;
	mov.u32 	%r6, %ntid.y;
	mov.u32 	%r7, %tid.y;
	mad.lo.s32 	%r1, %r5, %r6, %r7;
	mov.u32 	%r8, %ctaid.x;
	mov.u32 	%r9, %ntid.x;
	mov.u32 	%r10, %tid.x;
	mad.lo.s32 	%r2, %r8, %r9, %r10;
	setp.ge.s32 	%p1, %r1, %r3;
	setp.ge.s32 	%p2, %r2, %r4;
	or.pred  	%p3, %p1, %p2;
	@%p3 bra 	$L__BB2_2;
	cvta.to.global.u64 	%rd4, %rd1;
	cvta.to.global.u64 	%rd5, %rd2;
	cvta.to.global.u64 	%rd6, %rd3;
	mad.lo.s32 	%r11, %r3, %r2, %r1;
	mul.wide.s32 	%rd7, %r11, 4;
	add.s64 	%rd8, %rd4, %rd7;
	ld.global.f32 	%f1, [%rd8];
	add.s64 	%rd9, %rd5, %rd7;
	ld.global.f32 	%f2, [%rd9];
	sub.f32 	%f3, %f1, %f2;
	add.s64 	%rd10, %rd6, %rd7;
	st.global.f32 	[%rd10], %f3;
$L__BB2_2:
	ret;

}
	// .globl	_Z14ActualizarBiasPfS_ii
.visible .entry _Z14ActualizarBiasPfS_ii(
	.param .u64 .ptr .align 1 _Z14ActualizarBiasPfS_ii_param_0,
	.param .u64 .ptr .align 1 _Z14ActualizarBiasPfS_ii_param_1,
	.param .u32 _Z14ActualizarBiasPfS_ii_param_2,
	.param .u32 _Z14ActualizarBiasPfS_ii_param_3
)
{
	.reg .pred 	%p<11>;
	.reg .b32 	%r<38>;
	.reg .b32 	%f<85>;
	.reg .b64 	%rd<43>;

	ld.param.u64 	%rd3, [_Z14ActualizarBiasPfS_ii_param_0];
	ld.param.u64 	%rd2, [_Z14ActualizarBiasPfS_ii_param_1];
	ld.param.u32 	%r23, [_Z14ActualizarBiasPfS_ii_param_2];
	ld.param.u32 	%r24, [_Z14ActualizarBiasPfS_ii_param_3];
	cvta.to.global.u64 	%rd1, %rd3;
	mov.u32 	%r25, %ctaid.x;
	mov.u32 	%r26, %ntid.x;
	mov.u32 	%r27, %tid.x;
	mad.lo.s32 	%r1, %r25, %r26, %r27;
	setp.ge.s32 	%p1, %r1, %r23;
	@%p1 bra 	$L__BB3_15;
	setp.lt.s32 	%p2, %r24, 1;
	mov.f32 	%f84, 0f00000000;
	@%p2 bra 	$L__BB3_14;
	and.b32  	%r2, %r24, 15;
	setp.lt.u32 	%p3, %r24, 16;
	mov.f32 	%f84, 0f00000000;
	mov.b32 	%r34, 0;
	@%p3 bra 	$L__BB3_5;
	and.b32  	%r34, %r24, 2147483632;
	neg.s32 	%r32, %r34;
	shl.b32 	%r5, %r23, 4;
	mov.f32 	%f84, 0f00000000;
	mul.wide.s32 	%rd6, %r23, 4;
	mov.u32 	%r31, %r1;
$L__BB3_4:
	.pragma "nounroll";
	mul.wide.s32 	%rd4, %r31, 4;
	add.s64 	%rd5, %rd1, %rd4;
	ld.global.f32 	%f18, [%rd5];
	add.f32 	%f19, %f84, %f18;
	add.s64 	%rd7, %rd5, %rd6;
	ld.global.f32 	%f20, [%rd7];
	add.f32 	%f21, %f19, %f20;
	add.s64 	%rd8, %rd7, %rd6;
	ld.global.f32 	%f22, [%rd8];
	add.f32 	%f23, %f21, %f22;
	add.s64 	%rd9, %rd8, %rd6;
	ld.global.f32 	%f24, [%rd9];
	add.f32 	%f25, %f23, %f24;
	add.s64 	%rd10, %rd9, %rd6;
	ld.global.f32 	%f26, [%rd10];
	add.f32 	%f27, %f25, %f26;
	add.s64 	%rd11, %rd10, %rd6;
	ld.global.f32 	%f28, [%rd11];
	add.f32 	%f29, %f27, %f28;
	add.s64 	%rd12, %rd11, %rd6;
	ld.global.f32 	%f30, [%rd12];
	add.f32 	%f31, %f29, %f30;
	add.s64 	%rd13, %rd12, %rd6;
	ld.global.f32 	%f32, [%rd13];
	add.f32 	%f33, %f31, %f32;
	add.s64 	%rd14, %rd13, %rd6;
	ld.global.f32 	%f34, [%rd14];
	add.f32 	%f35, %f33, %f34;
	add.s64 	%rd15, %rd14, %rd6;
	ld.global.f32 	%f36, [%rd15];
	add.f32 	%f37, %f35, %f36;
	add.s64 	%rd16, %rd15, %rd6;
	ld.global.f32 	%f38, [%rd16];
	add.f32 	%f39, %f37, %f38;
	add.s64 	%rd17, %rd16, %rd6;
	ld.global.f32 	%f40, [%rd17];
	add.f32 	%f41, %f39, %f40;
	add.s64 	%rd18, %rd17, %rd6;
	ld.global.f32 	%f42, [%rd18];
	add.f32 	%f43, %f41, %f42;
	add.s64 	%rd19, %rd18, %rd6;
	ld.global.f32 	%f44, [%rd19];
	add.f32 	%f45, %f43, %f44;
	add.s64 	%rd20, %rd19, %rd6;
	ld.global.f32 	%f46, [%rd20];
	add.f32 	%f47, %f45, %f46;
	add.s64 	%rd21, %rd20, %rd6;
	ld.global.f32 	%f48, [%rd21];
	add.f32 	%f84, %f47, %f48;
	add.s32 	%r32, %r32, 16;
	add.s32 	%r31, %r31, %r5;
	setp.ne.s32 	%p4, %r32, 0;
	@%p4 bra 	$L__BB3_4;
$L__BB3_5:
	setp.eq.s32 	%p5, %r2, 0;
	@%p5 bra 	$L__BB3_14;
	and.b32  	%r11, %r24, 7;
	setp.lt.u32 	%p6, %r2, 8;
	@%p6 bra 	$L__BB3_8;
	mad.lo.s32 	%r29, %r34, %r23, %r1;
	mul.wide.s32 	%rd22, %r29, 4;
	add.s64 	%rd23, %rd1, %rd22;
	ld.global.f32 	%f50, [%rd23];
	add.f32 	%f51, %f84, %f50;
	mul.wide.s32 	%rd24, %r23, 4;
	add.s64 	%rd25, %rd23, %rd24;
	ld.global.f32 	%f52, [%rd25];
	add.f32 	%f53, %f51, %f52;
	add.s64 	%rd26, %rd25, %rd24;
	ld.global.f32 	%f54, [%rd26];
	add.f32 	%f55, %f53, %f54;
	add.s64 	%rd27, %rd26, %rd24;
	ld.global.f32 	%f56, [%rd27];
	add.f32 	%f57, %f55, %f56;
	add.s64 	%rd28, %rd27, %rd24;
	ld.global.f32 	%f58, [%rd28];
	add.f32 	%f59, %f57, %f58;
	add.s64 	%rd29, %rd28, %rd24;
	ld.global.f32 	%f60, [%rd29];
	add.f32 	%f61, %f59, %f60;
	add.s64 	%rd30, %rd29, %rd24;
	ld.global.f32 	%f62, [%rd30];
	add.f32 	%f63, %f61, %f62;
	add.s64 	%rd31, %rd30, %rd24;
	ld.global.f32 	%f64, [%rd31];
	add.f32 	%f84, %f63, %f64;
	add.s32 	%r34, %r34, 8;
$L__BB3_8:
	setp.eq.s32 	%p7, %r11, 0;
	@%p7 bra 	$L__BB3_14;
	and.b32  	%r14, %r24, 3;
	setp.lt.u32 	%p8, %r11, 4;
	@%p8 bra 	$L__BB3_11;
	mad.lo.s32 	%r30, %r34, %r23, %r1;
	mul.wide.s32 	%rd32, %r30, 4;
	add.s64 	%rd33, %rd1, %rd32;
	ld.global.f32 	%f66, [%rd33];
	add.f32 	%f67, %f84, %f66;
	mul.wide.s32 	%rd34, %r23, 4;
	add.s64 	%rd35, %rd33, %rd34;
	ld.global.f32 	%f68, [%rd35];
	add.f32 	%f69, %f67, %f68;
	add.s64 	%rd36, %rd35, %rd34;
	ld.global.f32 	%f70, [%rd36];
	add.f32 	%f71, %f69, %f70;
	add.s64 	%rd37, %rd36, %rd34;
	ld.global.f32 	%f72, [%rd37];
	add.f32 	%f84, %f71, %f72;
	add.s32 	%r34, %r34, 4;
$L__BB3_11:
	setp.eq.s32 	%p9, %r14, 0;
	@%p9 bra 	$L__BB3_14;
	mad.lo.s32 	%r37, %r34, %r23, %r1;
	neg.s32 	%r36, %r14;
$L__BB3_13:
	.pragma "nounroll";
	mul.wide.s32 	%rd38, %r37, 4;
	add.s64 	%rd39, %rd1, %rd38;
	ld.global.f32 	%f73, [%rd39];
	add.f32 	%f84, %f84, %f73;
	add.s32 	%r37, %r37, %r23;
	add.s32 	%r36, %r36, 1;
	setp.ne.s32 	%p10, %r36, 0;
	@%p10 bra 	$L__BB3_13;
$L__BB3_14:
	cvt.rn.f32.s32 	%f74, %r24;
	div.rn.f32 	%f75, %f84, %f74;
	cvta.to.global.u64 	%rd40, %rd2;
	mul.wide.s32 	%rd41, %r1, 4;
	add.s64 	%rd42, %rd40, %rd41;
	st.global.f32 	[%rd42], %f75;
$L__BB3_15:
	ret;

}
	// .globl	_Z3SGDPfPKfif
.visible .entry _Z3SGDPfPKfif(
	.param .u64 .ptr .align 1 _Z3SGDPfPKfif_param_0,
	.param .u64 .ptr .align 1 _Z3SGDPfPKfif_param_1,
	.param .u32 _Z3SGDPfPKfif_param_2,
	.param .f32 _Z3SGDPfPKfif_param_3
)
{
	.reg .pred 	%p<2>;
	.reg .b32 	%r<6>;
	.reg .b32 	%f<6>;
	.reg .b64 	%rd<8>;

	ld.param.u64 	%rd1, [_Z3SGDPfPKfif_param_0];
	ld.param.u64 	%rd2, [_Z3SGDPfPKfif_param_1];
	ld.param.u32 	%r2, [_Z3SGDPfPKfif_param_2];
	ld.param.f32 	%f1, [_Z3SGDPfPKfif_param_3];
	mov.u32 	%r3, %ctaid.x;
	mov.u32 	%r4, %ntid.x;
	mov.u32 	%r5, %tid.x;
	mad.lo.s32 	%r1, %r3, %r4, %r5;
	setp.ge.s32 	%p1, %r1, %r2;
	@%p1 bra 	$L__BB4_2;
	cvta.to.global.u64 	%rd3, %rd1;
	cvta.to.global.u64 	%rd4, %rd2;
	mul.wide.s32 	%rd5, %r1, 4;
	add.s64 	%rd6, %rd3, %rd5;
	ld.global.f32 	%f2, [%rd6];
	add.s64 	%rd7, %rd4, %rd5;
	ld.global.f32 	%f3, [%rd7];
	mul.f32 	%f4, %f1, %f3;
	sub.f32 	%f5, %f2, %f4;
	st.global.f32 	[%rd6], %f5;
$L__BB4_2:
	ret;

}
	// .globl	_Z5Capasv
.visible .entry _Z5Capasv()
{


	ret;

}


// ===== COMPILED SASS (sm_100) =====

	.target	sm_100

	.elftype	@"ET_EXEC"


//--------------------- .note.nv.tkinfo           --------------------------
	.section	.note.nv.tkinfo,"",@"SHT_NOTE"
	.sectionflags	@"SHF_NOTE_NV_TKINFO"
	.tkinfo
        /*0018*/ 	.word	0x00000002
        /*0030*/ 	.string	""
        /*0030*/ 	.string	"ptxas"
        /*0030*/ 	.string	"Cuda compilation tools, release 13.0, V13.0.88"
        /*0030*/ 	.string	"Build cuda_13.0.r13.0/compiler.36424714_0"
        /*0030*/ 	.string	"-arch sm_100 -m 64 "



//--------------------- .note.nv.cuinfo           --------------------------
	.section	.note.nv.cuinfo,"",@"SHT_NOTE"
	.sectionflags	@"SHF_NOTE_NV_CUINFO"
        /*0018*/ 	.short	0x0002
        /*001a*/ 	.short	0x0064
        /*001c*/ 	.short	0x0082
	.zero		2


//--------------------- .nv.info                  --------------------------
	.section	.nv.info,"",@"SHT_CUDA_INFO"
	.align	4


	//----- nvinfo : EIATTR_REGCOUNT
	.align		4
        /*0000*/ 	.byte	0x04, 0x2f
        /*0002*/ 	.short	(.L_1 - .L_0)
	.align		4
.L_0:
        /*0004*/ 	.word	index@(_Z7AddBiasPfPKfii)
        /*0008*/ 	.word	0x0000000f


	//----- nvinfo : EIATTR_FRAME_SIZE
	.align		4
.L_1:
        /*000c*/ 	.byte	0x04, 0x11
        /*000e*/ 	.short	(.L_3 - .L_2)
	.align		4
.L_2:
        /*0010*/ 	.word	index@($__internal_1_$__cuda_sm20_dblrcp_rn_slowpath_v3)
        /*0014*/ 	.word	0x00000000


	//----- nvinfo : EIATTR_FRAME_SIZE
	.align		4
.L_3:
        /*0018*/ 	.byte	0x04, 0x11
        /*001a*/ 	.short	(.L_5 - .L_4)
	.align		4
.L_4:
        /*001c*/ 	.word	index@(_Z7AddBiasPfPKfii)
        /*0020*/ 	.word	0x00000000


	//----- nvinfo : EIATTR_REGCOUNT
	.align		4
.L_5:
        /*0024*/ 	.byte	0x04, 0x2f
        /*0026*/ 	.short	(.L_7 - .L_6)
	.align		4
.L_6:
        /*0028*/ 	.word	index@(_Z15GradienteOcultoPfPKfii)
        /*002c*/ 	.word	0x0000000c


	//----- nvinfo : EIATTR_FRAME_SIZE
	.align		4
.L_7:
        /*0030*/ 	.byte	0x04, 0x11
        /*0032*/ 	.short	(.L_9 - .L_8)
	.align		4
.L_8:
        /*0034*/ 	.word	index@(_Z15GradienteOcultoPfPKfii)
        /*0038*/ 	.word	0x00000000


	//----- nvinfo : EIATTR_REGCOUNT
	.align		4
.L_9:
        /*003c*/ 	.byte	0x04, 0x2f
        /*003e*/ 	.short	(.L_11 - .L_10)
	.align		4
.L_10:
        /*0040*/ 	.word	index@(_Z15GradienteSalidaPfPKfS_ii)
        /*0044*/ 	.word	0x0000000c


	//----- nvinfo : EIATTR_FRAME_SIZE
	.align		4
.L_11:
        /*0048*/ 	.byte	0x04, 0x11
        /*004a*/ 	.short	(.L_13 - .L_12)
	.align		4
.L_12:
        /*004c*/ 	.word	index@(_Z15GradienteSalidaPfPKfS_ii)
        /*0050*/ 	.word	0x00000000


	//----- nvinfo : EIATTR_REGCOUNT
	.align		4
.L_13:
        /*0054*/ 	.byte	0x04, 0x2f
        /*0056*/ 	.short	(.L_15 - .L_14)
	.align		4
.L_14:
        /*0058*/ 	.word	index@(_Z14ActualizarBiasPfS_ii)
        /*005c*/ 	.word	0x00000020


	//----- nvinfo : EIATTR_FRAME_SIZE
	.align		4
.L_15:
        /*0060*/ 	.byte	0x04, 0x11
        /*0062*/ 	.short	(.L_17 - .L_16)
	.align		4
.L_16:
        /*0064*/ 	.word	index@($__internal_0_$__cuda_sm3x_div_rn_noftz_f32_slowpath)
        /*0068*/ 	.word	0x00000000


	//----- nvinfo : EIATTR_FRAME_SIZE
	.align		4
.L_17:
        /*006c*/ 	.byte	0x04, 0x11
        /*006e*/ 	.short	(.L_19 - .L_18)
	.align		4
.L_18:
        /*0070*/ 	.word	index@(_Z14ActualizarBiasPfS_ii)
        /*0074*/ 	.word	0x00000000


	//----- nvinfo : EIATTR_REGCOUNT
	.align		4
.L_19:
        /*0078*/ 	.byte	0x04, 0x2f
        /*007a*/ 	.short	(.L_21 - .L_20)
	.align		4
.L_20:
        /*007c*/ 	.word	index@(_Z3SGDPfPKfif)
        /*0080*/ 	.word	0x0000000a


	//----- nvinfo : EIATTR_FRAME_SIZE
	.align		4
.L_21:
        /*0084*/ 	.byte	0x04, 0x11
        /*0086*/ 	.short	(.L_23 - .L_22)
	.align		4
.L_22:
        /*0088*/ 	.word	index@(_Z3SGDPfPKfif)
        /*008c*/ 	.word	0x00000000


	//----- nvinfo : EIATTR_REGCOUNT
	.align		4
.L_23:
        /*0090*/ 	.byte	0x04, 0x2f
        /*0092*/ 	.short	(.L_25 - .L_24)
	.align		4
.L_24:
        /*0094*/ 	.word	index@(_Z5Capasv)
        /*0098*/ 	.word	0x00000004


	//----- nvinfo : EIATTR_FRAME_SIZE
	.align		4
.L_25:
        /*009c*/ 	.byte	0x04, 0x11
        /*009e*/ 	.short	(.L_27 - .L_26)
	.align		4
.L_26:
        /*00a0*/ 	.word	index@(_Z5Capasv)
        /*00a4*/ 	.word	0x00000000


	//----- nvinfo : EIATTR_MIN_STACK_SIZE
	.align		4
.L_27:
        /*00a8*/ 	.byte	0x04, 0x12
        /*00aa*/ 	.short	(.L_29 - .L_28)
	.align		4
.L_28:
        /*00ac*/ 	.word	index@(_Z5Capasv)
        /*00b0*/ 	.word	0x00000000


	//----- nvinfo : EIATTR_MIN_STACK_SIZE
	.align		4
.L_29:
        /*00b4*/ 	.byte	0x04, 0x12
        /*00b6*/ 	.short	(.L_31 - .L_30)
	.align		4
.L_30:
        /*00b8*/ 	.word	index@(_Z3SGDPfPKfif)
        /*00bc*/ 	.word	0x00000000


	//----- nvinfo : EIATTR_MIN_STACK_SIZE
	.align		4
.L_31:
        /*00c0*/ 	.byte	0x04, 0x12
        /*00c2*/ 	.short	(.L_33 - .L_32)
	.align		4
.L_32:
        /*00c4*/ 	.word	index@(_Z14ActualizarBiasPfS_ii)
        /*00c8*/ 	.word	0x00000000


	//----- nvinfo : EIATTR_MIN_STACK_SIZE
	.align		4
.L_33:
        /*00cc*/ 	.byte	0x04, 0x12
        /*00ce*/ 	.short	(.L_35 - .L_34)
	.align		4
.L_34:
        /*00d0*/ 	.word	index@(_Z15GradienteSalidaPfPKfS_ii)
        /*00d4*/ 	.word	0x00000000


	//----- nvinfo : EIATTR_MIN_STACK_SIZE
	.align		4
.L_35:
        /*00d8*/ 	.byte	0x04, 0x12
        /*00da*/ 	.short	(.L_37 - .L_36)
	.align		4
.L_36:
        /*00dc*/ 	.word	index@(_Z15GradienteOcultoPfPKfii)
        /*00e0*/ 	.word	0x00000000


	//----- nvinfo : EIATTR_MIN_STACK_SIZE
	.align		4
.L_37:
        /*00e4*/ 	.byte	0x04, 0x12
        /*00e6*/ 	.short	(.L_39 - .L_38)
	.align		4
.L_38:
        /*00e8*/ 	.word	index@(_Z7AddBiasPfPKfii)
        /*00ec*/ 	.word	0x00000000
.L_39:


//--------------------- .nv.compat                --------------------------
	.section	.nv.compat,"",@"SHT_CUDA_COMPAT_INFO"
	.align	4
        /*0000*/ 	.byte	0x02, 0x09, 0x00, 0x00, 0x02, 0x02, 0x01, 0x00, 0x02, 0x05, 0x05, 0x00, 0x03, 0x07, 0x01, 0x01
        /*0010*/ 	.byte	0x02, 0x03, 0x00, 0x00, 0x02, 0x06, 0x01, 0x00, 0x04, 0x0b, 0x08, 0x00, 0x01, 0x00, 0x00, 0x00
        /*0020*/ 	.byte	0x00, 0x00, 0x00, 0x00


//--------------------- .nv.info._Z5Capasv        --------------------------
	.section	.nv.info._Z5Capasv,"",@"SHT_CUDA_INFO"
	.sectionflags	@""
	.align	4


	//----- nvinfo : EIATTR_CUDA_API_VERSION
	.align		4
        /*0000*/ 	.byte	0x04, 0x37
        /*0002*/ 	.short	(.L_41 - .L_40)
.L_40:
        /*0004*/ 	.word	0x00000082


	//----- nvinfo : EIATTR_SPARSE_MMA_MASK
	.align		4
.L_41:
        /*0008*/ 	.byte	0x03, 0x50
        /*000a*/ 	.short	0x0000


	//----- nvinfo : EIATTR_MAXREG_COUNT
	.align		4
        /*000c*/ 	.byte	0x03, 0x1b
        /*000e*/ 	.short	0x00ff


	//----- nvinfo : EIATTR_MERCURY_ISA_VERSION
	.align		4
        /*0010*/ 	.byte	0x03, 0x5f
        /*0012*/ 	.short	0x0101


	//----- nvinfo : EIATTR_VRC_CTA_INIT_COUNT
	.align		4
        /*0014*/ 	.byte	0x02, 0x4a
	.zero		1
	.zero		1


	//----- nvinfo : EIATTR_EXIT_INSTR_OFFSETS
	.align		4
        /*0018*/ 	.byte	0x04, 0x1c
        /*001a*/ 	.short	(.L_43 - .L_42)


	//   ....[0]....
.L_42:
        /*001c*/ 	.word	0x00000010


	//----- nvinfo : EIATTR_SW_WAR
	.align		4
.L_43:
        /*0020*/ 	.byte	0x04, 0x36
        /*0022*/ 	.short	(.L_45 - .L_44)
.L_44:
        /*0024*/ 	.word	0x00000008
.L_45:


//--------------------- .nv.info._Z3SGDPfPKfif    --------------------------
	.section	.nv.info._Z3SGDPfPKfif,"",@"SHT_CUDA_INFO"
	.sectionflags	@""
	.align	4


	//----- nvinfo : EIATTR_CUDA_API_VERSION
	.align		4
        /*0000*/ 	.byte	0x04, 0x37
        /*0002*/ 	.short	(.L_47 - .L_46)
.L_46:
        /*0004*/ 	.word	0x00000082


	//----- nvinfo : EIATTR_KPARAM_INFO
	.align		4
.L_47:
        /*0008*/ 	.byte	0x04, 0x17
        /*000a*/ 	.short	(.L_49 - .L_48)
.L_48:
        /*000c*/ 	.word	0x00000000
        /*0010*/ 	.short	0x0003
        /*0012*/ 	.short	0x0014
        /*0014*/ 	.byte	0x00, 0xf0, 0x11, 0x00


	//----- nvinfo : EIATTR_KPARAM_INFO
	.align		4
.L_49:
        /*0018*/ 	.byte	0x04, 0x17
        /*001a*/ 	.short	(.L_51 - .L_50)
.L_50:
        /*001c*/ 	.word	0x00000000
        /*0020*/ 	.short	0x0002
        /*0022*/ 	.short	0x0010
        /*0024*/ 	.byte	0x00, 0xf0, 0x11, 0x00


	//----- nvinfo : EIATTR_KPARAM_INFO
	.align		4
.L_51:
        /*0028*/ 	.byte	0x04, 0x17
        /*002a*/ 	.short	(.L_53 - .L_52)
.L_52:
        /*002c*/ 	.word	0x00000000
        /*0030*/ 	.short	0x0001
        /*0032*/ 	.short	0x0008
        /*0034*/ 	.byte	0x00, 0xf5, 0x21, 0x00


	//----- nvinfo : EIATTR_KPARAM_INFO
	.align		4
.L_53:
        /*0038*/ 	.byte	0x04, 0x17
        /*003a*/ 	.short	(.L_55 - .L_54)
.L_54:
        /*003c*/ 	.word	0x00000000
        /*0040*/ 	.short	0x0000
        /*0042*/ 	.short	0x0000
        /*0044*/ 	.byte	0x00, 0xf5, 0x21, 0x00


	//----- nvinfo : EIATTR_SPARSE_MMA_MASK
	.align		4
.L_55:
        /*0048*/ 	.byte	0x03, 0x50
        /*004a*/ 	.short	0x0000


	//----- nvinfo : EIATTR_MAXREG_COUNT
	.align		4
        /*004c*/ 	.byte	0x03, 0x1b
        /*004e*/ 	.short	0x00ff


	//----- nvinfo : EIATTR_MERCURY_ISA_VERSION
	.align		4
        /*0050*/ 	.byte	0x03, 0x5f
        /*0052*/ 	.short	0x0101


	//----- nvinfo : EIATTR_VRC_CTA_INIT_COUNT
	.align		4
        /*0054*/ 	.byte	0x02, 0x4a
	.zero		1
	.zero		1


	//----- nvinfo : EIATTR_EXIT_INSTR_OFFSETS
	.align		4
        /*0058*/ 	.byte	0x04, 0x1c
        /*005a*/ 	.short	(.L_57 - .L_56)


	//   ....[0]....
.L_56:
        /*005c*/ 	.word	0x00000070


	//   ....[1]....
        /*0060*/ 	.word	0x00000120


	//----- nvinfo : EIATTR_CBANK_PARAM_SIZE
	.align		4
.L_57:
        /*0064*/ 	.byte	0x03, 0x19
        /*0066*/ 	.short	0x0018


	//----- nvinfo : EIATTR_PARAM_CBANK
	.align		4
        /*0068*/ 	.byte	0x04, 0x0a
        /*006a*/ 	.short	(.L_59 - .L_58)
	.align		4
.L_58:
        /*006c*/ 	.word	index@(.nv.constant0._Z3SGDPfPKfif)
        /*0070*/ 	.short	0x0380
        /*0072*/ 	.short	0x0018


	//----- nvinfo : EIATTR_SW_WAR
	.align		4
.L_59:
        /*0074*/ 	.byte	0x04, 0x36
        /*0076*/ 	.short	(.L_61 - .L_60)
.L_60:
        /*0078*/ 	.word	0x00000008
.L_61:


//--------------------- .nv.info._Z14ActualizarBiasPfS_ii --------------------------
	.section	.nv.info._Z14ActualizarBiasPfS_ii,"",@"SHT_CUDA_INFO"
	.sectionflags	@""
	.align	4


	//----- nvinfo : EIATTR_CUDA_API_VERSION
	.align		4
        /*0000*/ 	.byte	0x04, 0x37
        /*0002*/ 	.short	(.L_63 - .L_62)
.L_62:
        /*0004*/ 	.word	0x00000082


	//----- nvinfo : EIATTR_KPARAM_INFO
	.align		4
.L_63:
        /*0008*/ 	.byte	0x04, 0x17
        /*000a*/ 	.short	(.L_65 - .L_64)
.L_64:
        /*000c*/ 	.word	0x00000000
        /*0010*/ 	.short	0x0003
        /*0012*/ 	.short	0x0014
        /*0014*/ 	.byte	0x00, 0xf0, 0x11, 0x00


	//----- nvinfo : EIATTR_KPARAM_INFO
	.align		4
.L_65:
        /*0018*/ 	.byte	0x04, 0x17
        /*001a*/ 	.short	(.L_67 - .L_66)
.L_66:
        /*001c*/ 	.word	0x00000000
        /*0020*/ 	.short	0x0002
        /*0022*/ 	.short	0x0010
        /*0024*/ 	.byte	0x00, 0xf0, 0x11, 0x00


	//----- nvinfo : EIATTR_KPARAM_INFO
	.align		4
.L_67:
        /*0028*/ 	.byte	0x04, 0x17
        /*002a*/ 	.short	(.L_69 - .L_68)
.L_68:
        /*002c*/ 	.word	0x00000000
        /*0030*/ 	.short	0x0001
        /*0032*/ 	.short	0x0008
        /*0034*/ 	.byte	0x00, 0xf5, 0x21, 0x00


	//----- nvinfo : EIATTR_KPARAM_INFO
	.align		4
.L_69:
        /*0038*/ 	.byte	0x04, 0x17
        /*003a*/ 	.short	(.L_71 - .L_70)
.L_70:
        /*003c*/ 	.word	0x00000000
        /*0040*/ 	.short	0x0000
        /*0042*/ 	.short	0x0000
        /*0044*/ 	.byte	0x00, 0xf5, 0x21, 0x00


	//----- nvinfo : EIATTR_SPARSE_MMA_MASK
	.align		4
.L_71:
        /*0048*/ 	.byte	0x03, 0x50
        /*004a*/ 	.short	0x0000


	//----- nvinfo : EIATTR_MAXREG_COUNT
	.align		4
        /*004c*/ 	.byte	0x03, 0x1b
        /*004e*/ 	.short	0x00ff


	//----- nvinfo : EIATTR_MERCURY_ISA_VERSION
	.align		4
        /*0050*/ 	.byte	0x03, 0x5f
        /*0052*/ 	.short	0x0101


	//----- nvinfo : EIATTR_VRC_CTA_INIT_COUNT
	.align		4
        /*0054*/ 	.byte	0x02, 0x4a
	.zero		1
	.zero		1


	//----- nvinfo : EIATTR_EXIT_INSTR_OFFSETS
	.align		4
        /*0058*/ 	.byte	0x04, 0x1c
        /*005a*/ 	.short	(.L_73 - .L_72)


	//   ....[0]....
.L_72:
        /*005c*/ 	.word	0x00000070


	//   ....[1]....
        /*0060*/ 	.word	0x000009d0


	//----- nvinfo : EIATTR_CRS_STACK_SIZE
	.align		4
.L_73:
        /*0064*/ 	.byte	0x04, 0x1e
        /*0066*/ 	.short	(.L_75 - .L_74)
.L_74:
        /*0068*/ 	.word	0x00000000


	//----- nvinfo : EIATTR_CBANK_PARAM_SIZE
	.align		4
.L_75:
        /*006c*/ 	.byte	0x03, 0x19
        /*006e*/ 	.short	0x0018


	//----- nvinfo : EIATTR_PARAM_CBANK
	.align		4
        /*0070*/ 	.byte	0x04, 0x0a
        /*0072*/ 	.short	(.L_77 - .L_76)
	.align		4
.L_76:
        /*0074*/ 	.word	index@(.nv.constant0._Z14ActualizarBiasPfS_ii)
        /*0078*/ 	.short	0x0380
        /*007a*/ 	.short	0x0018


	//----- nvinfo : EIATTR_SW_WAR
	.align		4
.L_77:
        /*007c*/ 	.byte	0x04, 0x36
        /*007e*/ 	.short	(.L_79 - .L_78)
.L_78:
        /*0080*/ 	.word	0x00000008
.L_79:


//--------------------- .nv.info._Z15GradienteSalidaPfPKfS_ii --------------------------
	.section	.nv.info._Z15GradienteSalidaPfPKfS_ii,"",@"SHT_CUDA_INFO"
	.sectionflags	@""
	.align	4


	//----- nvinfo : EIATTR_CUDA_API_VERSION
	.align		4
        /*0000*/ 	.byte	0x04, 0x37
        /*0002*/ 	.short	(.L_81 - .L_80)
.L_80:
        /*0004*/ 	.word	0x00000082


	//----- nvinfo : EIATTR_KPARAM_INFO
	.align		4
.L_81:
        /*0008*/ 	.byte	0x04, 0x17
        /*000a*/ 	.short	(.L_83 - .L_82)
.L_82:
        /*000c*/ 	.word	0x00000000
        /*0010*/ 	.short	0x0004
        /*0012*/ 	.short	0x001c
        /*0014*/ 	.byte	0x00, 0xf0, 0x11, 0x00


	//----- nvinfo : EIATTR_KPARAM_INFO
	.align		4
.L_83:
        /*0018*/ 	.byte	0x04, 0x17
        /*001a*/ 	.short	(.L_85 - .L_84)
.L_84:
        /*001c*/ 	.word	0x00000000
        /*0020*/ 	.short	0x0003
        /*0022*/ 	.short	0x0018
        /*0024*/ 	.byte	0x00, 0xf0, 0x11, 0x00


	//----- nvinfo : EIATTR_KPARAM_INFO
	.align		4
.L_85:
        /*0028*/ 	.byte	0x04, 0x17
        /*002a*/ 	.short	(.L_87 - .L_86)
.L_86:
        /*002c*/ 	.word	0x00000000
        /*0030*/ 	.short	0x0002
        /*0032*/ 	.short	0x0010
        /*0034*/ 	.byte	0x00, 0xf5, 0x21, 0x00


	//----- nvinfo : EIATTR_KPARAM_INFO
	.align		4
.L_87:
        /*0038*/ 	.byte	0x04, 0x17
        /*003a*/ 	.short	(.L_89 - .L_88)
.L_88:
        /*003c*/ 	.word	0x00000000
        /*0040*/ 	.short	0x0001
        /*0042*/ 	.short	0x0008
        /*0044*/ 	.byte	0x00, 0xf5, 0x21, 0x00


	//----- nvinfo : EIATTR_KPARAM_INFO
	.align		4
.L_89:
        /*0048*/ 	.byte	0x04, 0x17
        /*004a*/ 	.short	(.L_91 - .L_90)
.L_90:
        /*004c*/ 	.word	0x00000000
        /*0050*/ 	.short	0x0000
        /*0052*/ 	.short	0x0000
        /*0054*/ 	.byte	0x00, 0xf5, 0x21, 0x00


	//----- nvinfo : EIATTR_SPARSE_MMA_MASK
	.align		4
.L_91:
        /*0058*/ 	.byte	0x03, 0x50
        /*005a*/ 	.short	0x0000


	//----- nvinfo : EIATTR_MAXREG_COUNT
	.align		4
        /*005c*/ 	.byte	0x03, 0x1b
        /*005e*/ 	.short	0x00ff


	//----- nvinfo : EIATTR_MERCURY_ISA_VERSION
	.align		4
        /*0060*/ 	.byte	0x03, 0x5f
        /*0062*/ 	.short	0x0101


	//----- nvinfo : EIATTR_VRC_CTA_INIT_COUNT
	.align		4
        /*0064*/ 	.byte	0x02, 0x4a
	.zero		1
	.zero		1


	//----- nvinfo : EIATTR_EXIT_INSTR_OFFSETS
	.align		4
        /*0068*/ 	.byte	0x04, 0x1c
        /*006a*/ 	.short	(.L_93 - .L_92)


	//   ....[0]....
.L_92:
        /*006c*/ 	.word	0x000000c0


	//   ....[1]....
        /*0070*/ 	.word	0x00000190


	//----- nvinfo : EIATTR_CBANK_PARAM_SIZE
	.align		4
.L_93:
        /*0074*/ 	.byte	0x03, 0x19
        /*0076*/ 	.short	0x0020


	//----- nvinfo : EIATTR_PARAM_CBANK
	.align		4
        /*0078*/ 	.byte	0x04, 0x0a
        /*007a*/ 	.short	(.L_95 - .L_94)
	.align		4
.L_94:
        /*007c*/ 	.word	index@(.nv.constant0._Z15GradienteSalidaPfPKfS_ii)
        /*0080*/ 	.short	0x0380
        /*0082*/ 	.short	0x0020


	//----- nvinfo : EIATTR_SW_WAR
	.align		4
.L_95:
        /*0084*/ 	.byte	0x04, 0x36
        /*0086*/ 	.short	(.L_97 - .L_96)
.L_96:
        /*0088*/ 	.word	0x00000008
.L_97:


//--------------------- .nv.info._Z15GradienteOcultoPfPKfii --------------------------
	.section	.nv.info._Z15GradienteOcultoPfPKfii,"",@"SHT_CUDA_INFO"
	.sectionflags	@""
	.align	4


	//----- nvinfo : EIATTR_CUDA_API_VERSION
	.align		4
        /*0000*/ 	.byte	0x04, 0x37
        /*0002*/ 	.short	(.L_99 - .L_98)
.L_98:
        /*0004*/ 	.word	0x00000082


	//----- nvinfo : EIATTR_KPARAM_INFO
	.align		4
.L_99:
        /*0008*/ 	.byte	0x04, 0x17
        /*000a*/ 	.short	(.L_101 - .L_100)
.L_100:
        /*000c*/ 	.word	0x00000000
        /*0010*/ 	.short	0x0003
        /*0012*/ 	.short	0x0014
        /*0014*/ 	.byte	0x00, 0xf0, 0x11, 0x00


	//----- nvinfo : EIATTR_KPARAM_INFO
	.align		4
.L_101:
        /*0018*/ 	.byte	0x04, 0x17
        /*001a*/ 	.short	(.L_103 - .L_102)
.L_102:
        /*001c*/ 	.word	0x00000000
        /*0020*/ 	.short	0x0002
        /*0022*/ 	.short	0x0010
        /*0024*/ 	.byte	0x00, 0xf0, 0x11, 0x00


	//----- nvinfo : EIATTR_KPARAM_INFO
	.align		4
.L_103:
        /*0028*/ 	.byte	0x04, 0x17
        /*002a*/ 	.short	(.L_105 - .L_104)
.L_104:
        /*002c*/ 	.word	0x00000000
        /*0030*/ 	.short	0x0001
        /*0032*/ 	.short	0x0008
        /*0034*/ 	.byte	0x00, 0xf5, 0x21, 0x00


	//----- nvinfo : EIATTR_KPARAM_INFO
	.align		4
.L_105:
        /*0038*/ 	.byte	0x04, 0x17
        /*003a*/ 	.short	(.L_107 - .L_106)
.L_106:
        /*003c*/ 	.word	0x00000000
        /*0040*/ 	.short	0x0000
        /*0042*/ 	.short	0x0000
        /*0044*/ 	.byte	0x00, 0xf5, 0x21, 0x00


	//----- nvinfo : EIATTR_SPARSE_MMA_MASK
	.align		4
.L_107:
        /*0048*/ 	.byte	0x03, 0x50
        /*004a*/ 	.short	0x0000


	//----- nvinfo : EIATTR_MAXREG_COUNT
	.align		4
        /*004c*/ 	.byte	0x03, 0x1b
        /*004e*/ 	.short	0x00ff


	//----- nvinfo : EIATTR_MERCURY_ISA_VERSION
	.align		4
        /*0050*/ 	.byte	0x03, 0x5f
        /*0052*/ 	.short	0x0101


	//----- nvinfo : EIATTR_VRC_CTA_INIT_COUNT
	.align		4
        /*0054*/ 	.byte	0x02, 0x4a
	.zero		1
	.zero		1


	//----- nvinfo : EIATTR_EXIT_INSTR_OFFSETS
	.align		4
        /*0058*/ 	.byte	0x04, 0x1c
        /*005a*/ 	.short	(.L_109 - .L_108)


	//   ....[0]....
.L_108:
        /*005c*/ 	.word	0x000000c0


	//   ....[1]....
        /*0060*/ 	.word	0x000001c0


	//----- nvinfo : EIATTR_CBANK_PARAM_SIZE
	.align		4
.L_109:
        /*0064*/ 	.byte	0x03, 0x19
        /*0066*/ 	.short	0x0018


	//----- nvinfo : EIATTR_PARAM_CBANK
	.align		4
        /*0068*/ 	.byte	0x04, 0x0a
        /*006a*/ 	.short	(.L_111 - .L_110)
	.align		4
.L_110:
        /*006c*/ 	.word	index@(.nv.constant0._Z15GradienteOcultoPfPKfii)
        /*0070*/ 	.short	0x0380
        /*0072*/ 	.short	0x0018


	//----- nvinfo : EIATTR_SW_WAR
	.align		4
.L_111:
        /*0074*/ 	.byte	0x04, 0x36
        /*0076*/ 	.short	(.L_113 - .L_112)
.L_112:
        /*0078*/ 	.word	0x00000008
.L_113:


//--------------------- .nv.info._Z7AddBiasPfPKfii --------------------------
	.section	.nv.info._Z7AddBiasPfPKfii,"",@"SHT_CUDA_INFO"
	.sectionflags	@""
	.align	4


	//----- nvinfo : EIATTR_CUDA_API_VERSION
	.align		4
        /*0000*/ 	.byte	0x04, 0x37
        /*0002*/ 	.short	(.L_115 - .L_114)
.L_114:
        /*0004*/ 	.word	0x00000082


	//----- nvinfo : EIATTR_KPARAM_INFO
	.align		4
.L_115:
        /*0008*/ 	.byte	0x04, 0x17
        /*000a*/ 	.short	(.L_117 - .L_116)
.L_116:
        /*000c*/ 	.word	0x00000000
        /*0010*/ 	.short	0x0003
        /*0012*/ 	.short	0x0014
        /*0014*/ 	.byte	0x00, 0xf0, 0x11, 0x00


	//----- nvinfo : EIATTR_KPARAM_INFO
	.align		4
.L_117:
        /*0018*/ 	.byte	0x04, 0x17
        /*001a*/ 	.short	(.L_119 - .L_118)
.L_118:
        /*001c*/ 	.word	0x00000000
        /*0020*/ 	.short	0x0002
        /*0022*/ 	.short	0x0010
        /*0024*/ 	.byte	0x00, 0xf0, 0x11, 0x00


	//----- nvinfo : EIATTR_KPARAM_INFO
	.align		4
.L_119:
        /*0028*/ 	.byte	0x04, 0x17
        /*002a*/ 	.short	(.L_121 - .L_120)
.L_120:
        /*002c*/ 	.word	0x00000000
        /*0030*/ 	.short	0x0001
        /*0032*/ 	.short	0x0008
        /*0034*/ 	.byte	0x00, 0xf5, 0x21, 0x00


	//----- nvinfo : EIATTR_KPARAM_INFO
	.align		4
.L_121:
        /*0038*/ 	.byte	0x04, 0x17
        /*003a*/ 	.short	(.L_123 - .L_122)
.L_122:
        /*003c*/ 	.word	0x00000000
        /*0040*/ 	.short	0x0000
        /*0042*/ 	.short	0x0000
        /*0044*/ 	.byte	0x00, 0xf5, 0x21, 0x00


	//----- nvinfo : EIATTR_SPARSE_MMA_MASK
	.align		4
.L_123:
        /*0048*/ 	.byte	0x03, 0x50
        /*004a*/ 	.short	0x0000


	//----- nvinfo : EIATTR_MAXREG_COUNT
	.align		4
        /*004c*/ 	.byte	0x03, 0x1b
        /*004e*/ 	.short	0x00ff


	//----- nvinfo : EIATTR_MERCURY_ISA_VERSION
	.align		4
        /*0050*/ 	.byte	0x03, 0x5f
        /*0052*/ 	.short	0x0101


	//----- nvinfo : EIATTR_VRC_CTA_INIT_COUNT
	.align		4
        /*0054*/ 	.byte	0x02, 0x4a
	.zero		1
	.zero		1


	//----- nvinfo : EIATTR_EXIT_INSTR_OFFSETS
	.align		4
        /*0058*/ 	.byte	0x04, 0x1c
        /*005a*/ 	.short	(.L_125 - .L_124)


	//   ....[0]....
.L_124:
        /*005c*/ 	.word	0x000000c0


	//   ....[1]....
        /*0060*/ 	.word	0x00000330


	//----- nvinfo : EIATTR_CRS_STACK_SIZE
	.align		4
.L_125:
        /*0064*/ 	.byte	0x04, 0x1e
        /*0066*/ 	.short	(.L_127 - .L_126)
.L_126:
        /*0068*/ 	.word	0x00000000


	//----- nvinfo : EIATTR_CBANK_PARAM_SIZE
	.align		4
.L_127:
        /*006c*/ 	.byte	0x03, 0x19
        /*006e*/ 	.short	0x0018


	//----- nvinfo : EIATTR_PARAM_CBANK
	.align		4
        /*0070*/ 	.byte	0x04, 0x0a
        /*0072*/ 	.short	(.L_129 - .L_128)
	.align		4
.L_128:
        /*0074*/ 	.word	index@(.nv.constant0._Z7AddBiasPfPKfii)
        /*0078*/ 	.short	0x0380
        /*007a*/ 	.short	0x0018


	//----- nvinfo : EIATTR_SW_WAR
	.align		4
.L_129:
        /*007c*/ 	.byte	0x04, 0x36
        /*007e*/ 	.short	(.L_131 - .L_130)
.L_130:
        /*0080*/ 	.word	0x00000008
.L_131:


//--------------------- .nv.callgraph             --------------------------
	.section	.nv.callgraph,"",@"SHT_CUDA_CALLGRAPH"
	.align	4
	.sectionentsize	8
	.align		4
        /*0000*/ 	.word	0x00000000
	.align		4
        /*0004*/ 	.word	0xffffffff
	.align		4
        /*0008*/ 	.word	0x00000000
	.align		4
        /*000c*/ 	.word	0xfffffffe
	.align		4
        /*0010*/ 	.word	0x00000000
	.align		4
        /*0014*/ 	.word	0xfffffffd
	.align		4
        /*0018*/ 	.word	0x00000000
	.align		4
        /*001c*/ 	.word	0xfffffffc


//--------------------- .text._Z5Capasv           --------------------------
	.section	.text._Z5Capasv,"ax",@progbits
	.align	128
        .global         _Z5Capasv
        .type           _Z5Capasv,@function
        .size           _Z5Capasv,(.L_x_33 - _Z5Capasv)
        .other          _Z5Capasv,@"STO_CUDA_ENTRY STV_DEFAULT"
_Z5Capasv:
.text._Z5Capasv:
[----:B------:R-:W-:Y:S01]  /*0000*/  LDC R1, c[0x0][0x37c] ;  /* 0x0000df00ff017b82 */ /* 0x000fe20000000800 */
[----:B------:R-:W-:Y:S05]  /*0010*/  EXIT ;  /* 0x000000000000794d */ /* 0x000fea0003800000 */
.L_x_0:
[----:B------:R-:W-:-:S00]  /*0020*/  BRA `(.L_x_0) ;  /* 0xfffffffc00fc7947 */ /* 0x000fc0000383ffff */
[----:B------:R-:W-:-:S00]  /*0030*/  NOP ;  /* 0x0000000000007918 */ /* 0x000fc00000000000 */
        /* <DEDUP_REMOVED lines=12> */
.L_x_33:


//--------------------- .text._Z3SGDPfPKfif       --------------------------
	.section	.text._Z3SGDPfPKfif,"ax",@progbits
	.align	128
        .global         _Z3SGDPfPKfif
        .type           _Z3SGDPfPKfif,@function
        .size           _Z3SGDPfPKfif,(.L_x_34 - _Z3SGDPfPKfif)
        .other          _Z3SGDPfPKfif,@"STO_CUDA_ENTRY STV_DEFAULT"
_Z3SGDPfPKfif:
.text._Z3SGDPfPKfif:
[----:B------:R-:W-:Y:S01]  /*0000*/  LDC R1, c[0x0][0x37c] ;  /* 0x0000df00ff017b82 */ /* 0x000fe20000000800 */
[----:B------:R-:W0:Y:S07]  /*0010*/  S2R R0, SR_TID.X ;  /* 0x0000000000007919 */ /* 0x000e2e0000002100 */
[----:B------:R-:W0:Y:S01]  /*0020*/  S2UR UR4, SR_CTAID.X ;  /* 0x00000000000479c3 */ /* 0x000e220000002500 */
[----:B------:R-:W1:Y:S07]  /*0030*/  LDCU UR5, c[0x0][0x390] ;  /* 0x00007200ff0577ac */ /* 0x000e6e0008000800 */
[----:B------:R-:W0:Y:S02]  /*0040*/  LDC R7, c[0x0][0x360] ;  /* 0x0000d800ff077b82 */ /* 0x000e240000000800 */
[----:B0-----:R-:W-:-:S05]  /*0050*/  IMAD R7, R7, UR4, R0 ;  /* 0x0000000407077c24 */ /* 0x001fca000f8e0200 */
[----:B-1----:R-:W-:-:S13]  /*0060*/  ISETP.GE.AND P0, PT, R7, UR5, PT ;  /* 0x0000000507007c0c */ /* 0x002fda000bf06270 */
[----:B------:R-:W-:Y:S05]  /*0070*/  @P0 EXIT ;  /* 0x000000000000094d */ /* 0x000fea0003800000 */
[----:B------:R-:W0:Y:S01]  /*0080*/  LDC.64 R4, c[0x0][0x388] ;  /* 0x0000e200ff047b82 */ /* 0x000e220000000a00 */
[----:B------:R-:W1:Y:S01]  /*0090*/  LDCU.64 UR4, c[0x0][0x358] ;  /* 0x00006b00ff0477ac */ /* 0x000e620008000a00 */
[----:B------:R-:W2:Y:S06]  /*00a0*/  LDCU UR6, c[0x0][0x394] ;  /* 0x00007280ff0677ac */ /* 0x000eac0008000800 */
[----:B------:R-:W3:Y:S01]  /*00b0*/  LDC.64 R2, c[0x0][0x380] ;  /* 0x0000e000ff027b82 */ /* 0x000ee20000000a00 */
[----:B0-----:R-:W-:-:S06]  /*00c0*/  IMAD.WIDE R4, R7, 0x4, R4 ;  /* 0x0000000407047825 */ /* 0x001fcc00078e0204 */
[----:B-1----:R-:W2:Y:S01]  /*00d0*/  LDG.E R5, desc[UR4][R4.64] ;  /* 0x0000000404057981 */ /* 0x002ea2000c1e1900 */
[----:B---3--:R-:W-:-:S05]  /*00e0*/  IMAD.WIDE R2, R7, 0x4, R2 ;  /* 0x0000000407027825 */ /* 0x008fca00078e0202 */
[----:B------:R-:W2:Y:S02]  /*00f0*/  LDG.E R0, desc[UR4][R2.64] ;  /* 0x0000000402007981 */ /* 0x000ea4000c1e1900 */
[----:B--2---:R-:W-:-:S05]  /*0100*/  FFMA R7, -R5, UR6, R0 ;  /* 0x0000000605077c23 */ /* 0x004fca0008000100 */
[----:B------:R-:W-:Y:S01]  /*0110*/  STG.E desc[UR4][R2.64], R7 ;  /* 0x0000000702007986 */ /* 0x000fe2000c101904 */
[----:B------:R-:W-:Y:S05]  /*0120*/  EXIT ;  /* 0x000000000000794d */ /* 0x000fea0003800000 */
.L_x_1:
        /* <DEDUP_REMOVED lines=13> */
.L_x_34:


//--------------------- .text._Z14ActualizarBiasPfS_ii --------------------------
	.section	.text._Z14ActualizarBiasPfS_ii,"ax",@progbits
	.align	128
        .global         _Z14ActualizarBiasPfS_ii
        .type           _Z14ActualizarBiasPfS_ii,@function
        .size           _Z14ActualizarBiasPfS_ii,(.L_x_31 - _Z14ActualizarBiasPfS_ii)
        .other          _Z14ActualizarBiasPfS_ii,@"STO_CUDA_ENTRY STV_DEFAULT"
_Z14ActualizarBiasPfS_ii:
.text._Z14ActualizarBiasPfS_ii:
[----:B------:R-:W-:Y:S01]  /*0000*/  LDC R1, c[0x0][0x37c] ;  /* 0x0000df00ff017b82 */ /* 0x000fe20000000800 */
[----:B------:R-:W0:Y:S07]  /*0010*/  S2R R3, SR_TID.X ;  /* 0x0000000000037919 */ /* 0x000e2e0000002100 */
[----:B------:R-:W0:Y:S08]  /*0020*/  S2UR UR4, SR_CTAID.X ;  /* 0x00000000000479c3 */ /* 0x000e300000002500 */
[----:B------:R-:W0:Y:S08]  /*0030*/  LDC R14, c[0x0][0x360] ;  /* 0x0000d800ff0e7b82 */ /* 0x000e300000000800 */
[----:B------:R-:W1:Y:S01]  /*0040*/  LDC R19, c[0x0][0x390] ;  /* 0x0000e400ff137b82 */ /* 0x000e620000000800 */
[----:B0-----:R-:W-:-:S05]  /*0050*/  IMAD R14, R14, UR4, R3 ;  /* 0x000000040e0e7c24 */ /* 0x001fca000f8e0203 */
[----:B-1----:R-:W-:-:S13]  /*0060*/  ISETP.GE.AND P0, PT, R14, R19, PT ;  /* 0x000000130e00720c */ /* 0x002fda0003f06270 */
[----:B------:R-:W-:Y:S05]  /*0070*/  @P0 EXIT ;  /* 0x000000000000094d */ /* 0x000fea0003800000 */
[----:B------:R-:W0:Y:S01]  /*0080*/  LDCU UR7, c[0x0][0x394] ;  /* 0x00007280ff0777ac */ /* 0x000e220008000800 */
[----:B------:R-:W-:Y:S01]  /*0090*/  HFMA2 R15, -RZ, RZ, 0, 0 ;  /* 0x00000000ff0f7431 */ /* 0x000fe200000001ff */
[----:B------:R-:W1:Y:S01]  /*00a0*/  LDCU.64 UR8, c[0x0][0x358] ;  /* 0x00006b00ff0877ac */ /* 0x000e620008000a00 */
[----:B0-----:R-:W-:-:S09]  /*00b0*/  UISETP.GE.AND UP0, UPT, UR7, 0x1, UPT ;  /* 0x000000010700788c */ /* 0x001fd2000bf06270 */
[----:B-1----:R-:W-:Y:S05]  /*00c0*/  BRA.U !UP0, `(.L_x_2) ;  /* 0x0000000508f87547 */ /* 0x002fea000b800000 */
[----:B------:R-:W-:Y:S01]  /*00d0*/  UISETP.GE.U32.AND UP1, UPT, UR7, 0x10, UPT ;  /* 0x000000100700788c */ /* 0x000fe2000bf26070 */
[----:B------:R-:W-:Y:S01]  /*00e0*/  MOV R15, RZ ;  /* 0x000000ff000f7202 */ /* 0x000fe20000000f00 */
[----:B------:R-:W-:Y:S01]  /*00f0*/  ULOP3.LUT UR5, UR7, 0xf, URZ, 0xc0, !UPT ;  /* 0x0000000f07057892 */ /* 0x000fe2000f8ec0ff */
[----:B------:R-:W-:-:S03]  /*0100*/  UMOV UR4, URZ ;  /* 0x000000ff00047c82 */ /* 0x000fc60008000000 */
[----:B------:R-:W-:-:S03]  /*0110*/  UISETP.NE.AND UP0, UPT, UR5, URZ, UPT ;  /* 0x000000ff0500728c */ /* 0x000fc6000bf05270 */
[----:B------:R-:W-:Y:S08]  /*0120*/  BRA.U !UP1, `(.L_x_3) ;  /* 0x0000000109e47547 */ /* 0x000ff0000b800000 */
[----:B------:R-:W-:Y:S01]  /*0130*/  ULOP3.LUT UR4, UR7, 0x7ffffff0, URZ, 0xc0, !UPT ;  /* 0x7ffffff007047892 */ /* 0x000fe2000f8ec0ff */
[----:B------:R-:W-:Y:S02]  /*0140*/  MOV R15, RZ ;  /* 0x000000ff000f7202 */ /* 0x000fe40000000f00 */
[----:B------:R-:W-:Y:S01]  /*0150*/  MOV R0, R14 ;  /* 0x0000000e00007202 */ /* 0x000fe20000000f00 */
[----:B------:R-:W-:-:S12]  /*0160*/  UIADD3 UR6, UPT, UPT, -UR4, URZ, URZ ;  /* 0x000000ff04067290 */ /* 0x000fd8000fffe1ff */
.L_x_4:
[----:B------:R-:W0:Y:S02]  /*0170*/  LDC.64 R4, c[0x0][0x380] ;  /* 0x0000e000ff047b82 */ /* 0x000e240000000a00 */
[----:B0-----:R-:W-:-:S05]  /*0180*/  IMAD.WIDE R4, R0, 0x4, R4 ;  /* 0x0000000400047825 */ /* 0x001fca00078e0204 */
[----:B------:R-:W2:Y:S01]  /*0190*/  LDG.E R24, desc[UR8][R4.64] ;  /* 0x0000000804187981 */ /* 0x000ea2000c1e1900 */
[----:B------:R-:W-:-:S05]  /*01a0*/  IMAD.WIDE R6, R19, 0x4, R4 ;  /* 0x0000000413067825 */ /* 0x000fca00078e0204 */
[----:B------:R0:W3:Y:S01]  /*01b0*/  LDG.E R23, desc[UR8][R6.64] ;  /* 0x0000000806177981 */ /* 0x0000e2000c1e1900 */
[----:B------:R-:W-:-:S05]  /*01c0*/  IMAD.WIDE R8, R19, 0x4, R6 ;  /* 0x0000000413087825 */ /* 0x000fca00078e0206 */
[----:B------:R1:W4:Y:S01]  /*01d0*/  LDG.E R22, desc[UR8][R8.64] ;  /* 0x0000000808167981 */ /* 0x000322000c1e1900 */
[----:B------:R-:W-:-:S05]  /*01e0*/  IMAD.WIDE R12, R19, 0x4, R8 ;  /* 0x00000004130c7825 */ /* 0x000fca00078e0208 */
[----:B------:R-:W5:Y:S01]  /*01f0*/  LDG.E R21, desc[UR8][R12.64] ;  /* 0x000000080c157981 */ /* 0x000f62000c1e1900 */
[----:B------:R-:W-:-:S05]  /*0200*/  IMAD.WIDE R16, R19, 0x4, R12 ;  /* 0x0000000413107825 */ /* 0x000fca00078e020c */
[----:B------:R-:W5:Y:S01]  /*0210*/  LDG.E R20, desc[UR8][R16.64] ;  /* 0x0000000810147981 */ /* 0x000f62000c1e1900 */
[----:B------:R-:W-:-:S05]  /*0220*/  IMAD.WIDE R2, R19, 0x4, R16 ;  /* 0x0000000413027825 */ /* 0x000fca00078e0210 */
[----:B------:R1:W5:Y:S01]  /*0230*/  LDG.E R18, desc[UR8][R2.64] ;  /* 0x0000000802127981 */ /* 0x000362000c1e1900 */
[----:B------:R-:W-:-:S05]  /*0240*/  IMAD.WIDE R26, R19, 0x4, R2 ;  /* 0x00000004131a7825 */ /* 0x000fca00078e0202 */
[----:B------:R1:W5:Y:S01]  /*0250*/  LDG.E R25, desc[UR8][R26.64] ;  /* 0x000000081a197981 */ /* 0x000362000c1e1900 */
[----:B------:R-:W-:-:S05]  /*0260*/  IMAD.WIDE R10, R19, 0x4, R26 ;  /* 0x00000004130a7825 */ /* 0x000fca00078e021a */
[----:B------:R1:W5:Y:S01]  /*0270*/  LDG.E R28, desc[UR8][R10.64] ;  /* 0x000000080a1c7981 */ /* 0x000362000c1e1900 */
[----:B0-----:R-:W-:-:S04]  /*0280*/  IMAD.WIDE R6, R19, 0x4, R10 ;  /* 0x0000000413067825 */ /* 0x001fc800078e020a */
[C---:B-1----:R-:W-:Y:S02]  /*0290*/  IMAD.WIDE R8, R19.reuse, 0x4, R6 ;  /* 0x0000000413087825 */ /* 0x042fe400078e0206 */
[----:B------:R-:W5:Y:S02]  /*02a0*/  LDG.E R6, desc[UR8][R6.64] ;  /* 0x0000000806067981 */ /* 0x000f64000c1e1900 */
[C---:B------:R-:W-:Y:S02]  /*02b0*/  IMAD.WIDE R2, R19.reuse, 0x4, R8 ;  /* 0x0000000413027825 */ /* 0x040fe400078e0208 */
[----:B------:R-:W5:Y:S02]  /*02c0*/  LDG.E R8, desc[UR8][R8.64] ;  /* 0x0000000808087981 */ /* 0x000f64000c1e1900 */
[C---:B------:R-:W-:Y:S02]  /*02d0*/  IMAD.WIDE R4, R19.reuse, 0x4, R2 ;  /* 0x0000000413047825 */ /* 0x040fe400078e0202 */
[----:B------:R-:W5:Y:S02]  /*02e0*/  LDG.E R29, desc[UR8][R2.64] ;  /* 0x00000008021d7981 */ /* 0x000f64000c1e1900 */
[----:B------:R-:W-:-:S02]  /*02f0*/  IMAD.WIDE R12, R19, 0x4, R4 ;  /* 0x00000004130c7825 */ /* 0x000fc400078e0204 */
[----:B------:R-:W5:Y:S02]  /*0300*/  LDG.E R4, desc[UR8][R4.64] ;  /* 0x0000000804047981 */ /* 0x000f64000c1e1900 */
[C---:B------:R-:W-:Y:S02]  /*0310*/  IMAD.WIDE R16, R19.reuse, 0x4, R12 ;  /* 0x0000000413107825 */ /* 0x040fe400078e020c */
[----:B------:R-:W5:Y:S02]  /*0320*/  LDG.E R12, desc[UR8][R12.64] ;  /* 0x000000080c0c7981 */ /* 0x000f64000c1e1900 */
[C---:B------:R-:W-:Y:S02]  /*0330*/  IMAD.WIDE R26, R19.reuse, 0x4, R16 ;  /* 0x00000004131a7825 */ /* 0x040fe400078e0210 */
[----:B------:R-:W5:Y:S02]  /*0340*/  LDG.E R16, desc[UR8][R16.64] ;  /* 0x0000000810107981 */ /* 0x000f64000c1e1900 */
[----:B------:R-:W-:-:S02]  /*0350*/  IMAD.WIDE R10, R19, 0x4, R26 ;  /* 0x00000004130a7825 */ /* 0x000fc400078e021a */
[----:B------:R-:W5:Y:S04]  /*0360*/  LDG.E R26, desc[UR8][R26.64] ;  /* 0x000000081a1a7981 */ /* 0x000f68000c1e1900 */
[----:B------:R-:W5:Y:S01]  /*0370*/  LDG.E R10, desc[UR8][R10.64] ;  /* 0x000000080a0a7981 */ /* 0x000f62000c1e1900 */
[----:B------:R-:W-:-:S04]  /*0380*/  UIADD3 UR6, UPT, UPT, UR6, 0x10, URZ ;  /* 0x0000001006067890 */ /* 0x000fc8000fffe0ff */
[----:B------:R-:W-:Y:S01]  /*0390*/  UISETP.NE.AND UP1, UPT, UR6, URZ, UPT ;  /* 0x000000ff0600728c */ /* 0x000fe2000bf25270 */
[----:B------:R-:W-:Y:S01]  /*03a0*/  LEA R0, R19, R0, 0x4 ;  /* 0x0000000013007211 */ /* 0x000fe200078e20ff */
[----:B--2---:R-:W-:-:S04]  /*03b0*/  FADD R24, R24, R15 ;  /* 0x0000000f18187221 */ /* 0x004fc80000000000 */
[----:B---3--:R-:W-:-:S04]  /*03c0*/  FADD R23, R24, R23 ;  /* 0x0000001718177221 */ /* 0x008fc80000000000 */
[----:B----4-:R-:W-:-:S04]  /*03d0*/  FADD R22, R23, R22 ;  /* 0x0000001617167221 */ /* 0x010fc80000000000 */
[----:B-----5:R-:W-:-:S04]  /*03e0*/  FADD R21, R22, R21 ;  /* 0x0000001516157221 */ /* 0x020fc80000000000 */
[----:B------:R-:W-:-:S04]  /*03f0*/  FADD R21, R21, R20 ;  /* 0x0000001415157221 */ /* 0x000fc80000000000 */
        /* <DEDUP_REMOVED lines=10> */
[----:B------:R-:W-:Y:S01]  /*04a0*/  FADD R15, R29, R10 ;  /* 0x0000000a1d0f7221 */ /* 0x000fe20000000000 */
[----:B------:R-:W-:Y:S06]  /*04b0*/  BRA.U UP1, `(.L_x_4) ;  /* 0xfffffffd012c7547 */ /* 0x000fec000b83ffff */
.L_x_3:
[----:B------:R-:W-:Y:S05]  /*04c0*/  BRA.U !UP0, `(.L_x_2) ;  /* 0x0000000108f87547 */ /* 0x000fea000b800000 */
[----:B------:R-:W-:Y:S02]  /*04d0*/  UISETP.GE.U32.AND UP0, UPT, UR5, 0x8, UPT ;  /* 0x000000080500788c */ /* 0x000fe4000bf06070 */
[----:B------:R-:W-:-:S04]  /*04e0*/  ULOP3.LUT UR6, UR7, 0x7, URZ, 0xc0, !UPT ;  /* 0x0000000707067892 */ /* 0x000fc8000f8ec0ff */
[----:B------:R-:W-:-:S03]  /*04f0*/  UISETP.NE.AND UP1, UPT, UR6, URZ, UPT ;  /* 0x000000ff0600728c */ /* 0x000fc6000bf25270 */
[----:B------:R-:W-:Y:S08]  /*0500*/  BRA.U !UP0, `(.L_x_5) ;  /* 0x00000001086c7547 */ /* 0x000ff0000b800000 */
[----:B------:R-:W0:Y:S01]  /*0510*/  LDC.64 R2, c[0x0][0x380] ;  /* 0x0000e000ff027b82 */ /* 0x000e220000000a00 */
[----:B------:R-:W-:-:S04]  /*0520*/  IMAD R5, R19, UR4, R14 ;  /* 0x0000000413057c24 */ /* 0x000fc8000f8e020e */
[----:B0-----:R-:W-:-:S04]  /*0530*/  IMAD.WIDE R2, R5, 0x4, R2 ;  /* 0x0000000405027825 */ /* 0x001fc800078e0202 */
[C---:B------:R-:W-:Y:S02]  /*0540*/  IMAD.WIDE R4, R19.reuse, 0x4, R2 ;  /* 0x0000000413047825 */ /* 0x040fe400078e0202 */
[----:B------:R-:W2:Y:S02]  /*0550*/  LDG.E R2, desc[UR8][R2.64] ;  /* 0x0000000802027981 */ /* 0x000ea4000c1e1900 */
[C---:B------:R-:W-:Y:S02]  /*0560*/  IMAD.WIDE R6, R19.reuse, 0x4, R4 ;  /* 0x0000000413067825 */ /* 0x040fe400078e0204 */
[----:B------:R-:W3:Y:S02]  /*0570*/  LDG.E R5, desc[UR8][R4.64] ;  /* 0x0000000804057981 */ /* 0x000ee4000c1e1900 */
[C---:B------:R-:W-:Y:S02]  /*0580*/  IMAD.WIDE R8, R19.reuse, 0x4, R6 ;  /* 0x0000000413087825 */ /* 0x040fe400078e0206 */
[----:B------:R-:W4:Y:S02]  /*0590*/  LDG.E R7, desc[UR8][R6.64] ;  /* 0x0000000806077981 */ /* 0x000f24000c1e1900 */
        /* <DEDUP_REMOVED lines=9> */
[----:B------:R-:W-:Y:S01]  /*0630*/  UIADD3 UR4, UPT, UPT, UR4, 0x8, URZ ;  /* 0x0000000804047890 */ /* 0x000fe2000fffe0ff */
[----:B--2---:R-:W-:-:S04]  /*0640*/  FADD R2, R15, R2 ;  /* 0x000000020f027221 */ /* 0x004fc80000000000 */
[----:B---3--:R-:W-:-:S04]  /*0650*/  FADD R2, R2, R5 ;  /* 0x0000000502027221 */ /* 0x008fc80000000000 */
[----:B----4-:R-:W-:-:S04]  /*0660*/  FADD R2, R2, R7 ;  /* 0x0000000702027221 */ /* 0x010fc80000000000 */
[----:B-----5:R-:W-:-:S04]  /*0670*/  FADD R2, R2, R9 ;  /* 0x0000000902027221 */ /* 0x020fc80000000000 */
[----:B------:R-:W-:-:S04]  /*0680*/  FADD R2, R2, R11 ;  /* 0x0000000b02027221 */ /* 0x000fc80000000000 */
[----:B------:R-:W-:-:S04]  /*0690*/  FADD R2, R2, R13 ;  /* 0x0000000d02027221 */ /* 0x000fc80000000000 */
[----:B------:R-:W-:-:S04]  /*06a0*/  FADD R2, R2, R17 ;  /* 0x0000001102027221 */ /* 0x000fc80000000000 */
[----:B------:R-:W-:-:S07]  /*06b0*/  FADD R15, R2, R21 ;  /* 0x00000015020f7221 */ /* 0x000fce0000000000 */
.L_x_5:
        /* <DEDUP_REMOVED lines=12> */
[----:B------:R-:W-:Y:S02]  /*0780*/  IMAD.WIDE R8, R19, 0x4, R6 ;  /* 0x0000000413087825 */ /* 0x000fe400078e0206 */
[----:B------:R-:W4:Y:S04]  /*0790*/  LDG.E R6, desc[UR8][R6.64] ;  /* 0x0000000806067981 */ /* 0x000f28000c1e1900 */
[----:B------:R-:W5:Y:S01]  /*07a0*/  LDG.E R8, desc[UR8][R8.64] ;  /* 0x0000000808087981 */ /* 0x000f62000c1e1900 */
[----:B------:R-:W-:Y:S01]  /*07b0*/  UIADD3 UR4, UPT, UPT, UR4, 0x4, URZ ;  /* 0x0000000404047890 */ /* 0x000fe2000fffe0ff */
[----:B--2---:R-:W-:-:S04]  /*07c0*/  FADD R15, R15, R2 ;  /* 0x000000020f0f7221 */ /* 0x004fc80000000000 */
[----:B---3--:R-:W-:-:S04]  /*07d0*/  FADD R15, R15, R4 ;  /* 0x000000040f0f7221 */ /* 0x008fc80000000000 */
[----:B----4-:R-:W-:-:S04]  /*07e0*/  FADD R15, R15, R6 ;  /* 0x000000060f0f7221 */ /* 0x010fc80000000000 */
[----:B-----5:R-:W-:-:S07]  /*07f0*/  FADD R15, R15, R8 ;  /* 0x000000080f0f7221 */ /* 0x020fce0000000000 */
.L_x_6:
[----:B------:R-:W-:Y:S05]  /*0800*/  BRA.U !UP1, `(.L_x_2) ;  /* 0x0000000109287547 */ /* 0x000fea000b800000 */
[----:B------:R-:W0:Y:S01]  /*0810*/  LDC.64 R4, c[0x0][0x380] ;  /* 0x0000e000ff047b82 */ /* 0x000e220000000a00 */
[----:B------:R-:W-:Y:S01]  /*0820*/  IMAD R0, R19, UR4, R14 ;  /* 0x0000000413007c24 */ /* 0x000fe2000f8e020e */
[----:B------:R-:W-:-:S12]  /*0830*/  UIADD3 UR5, UPT, UPT, -UR5, URZ, URZ ;  /* 0x000000ff05057290 */ /* 0x000fd8000fffe1ff */
.L_x_7:
[----:B0-----:R-:W-:-:S06]  /*0840*/  IMAD.WIDE R2, R0, 0x4, R4 ;  /* 0x0000000400027825 */ /* 0x001fcc00078e0204 */
[----:B------:R-:W2:Y:S01]  /*0850*/  LDG.E R2, desc[UR8][R2.64] ;  /* 0x0000000802027981 */ /* 0x000ea2000c1e1900 */
[----:B------:R-:W-:Y:S01]  /*0860*/  UIADD3 UR5, UPT, UPT, UR5, 0x1, URZ ;  /* 0x0000000105057890 */ /* 0x000fe2000fffe0ff */
[----:B------:R-:W-:-:S03]  /*0870*/  IADD3 R0, PT, PT, R0, R19, RZ ;  /* 0x0000001300007210 */ /* 0x000fc60007ffe0ff */
[----:B------:R-:W-:Y:S01]  /*0880*/  UISETP.NE.AND UP0, UPT, UR5, URZ, UPT ;  /* 0x000000ff0500728c */ /* 0x000fe2000bf05270 */
[----:B--2---:R-:W-:-:S08]  /*0890*/  FADD R15, R2, R15 ;  /* 0x0000000f020f7221 */ /* 0x004fd00000000000 */
[----:B------:R-:W-:Y:S05]  /*08a0*/  BRA.U UP0, `(.L_x_7) ;  /* 0xfffffffd00e47547 */ /* 0x000fea000b83ffff */
.L_x_2:
[----:B------:R-:W-:Y:S01]  /*08b0*/  I2FP.F32.S32 R4, UR7 ;  /* 0x0000000700047c45 */ /* 0x000fe20008201400 */
[----:B------:R-:W-:Y:S03]  /*08c0*/  BSSY.RECONVERGENT B0, `(.L_x_8) ;  /* 0x000000d000007945 */ /* 0x000fe60003800200 */
[----:B------:R-:W0:Y:S08]  /*08d0*/  MUFU.RCP R3, R4 ;  /* 0x0000000400037308 */ /* 0x000e300000001000 */
[----:B------:R-:W1:Y:S01]  /*08e0*/  FCHK P0, R15, R4 ;  /* 0x000000040f007302 */ /* 0x000e620000000000 */
[----:B0-----:R-:W-:-:S04]  /*08f0*/  FFMA R0, -R4, R3, 1 ;  /* 0x3f80000004007423 */ /* 0x001fc80000000103 */
[----:B------:R-:W-:-:S04]  /*0900*/  FFMA R0, R3, R0, R3 ;  /* 0x0000000003007223 */ /* 0x000fc80000000003 */
[----:B------:R-:W-:-:S04]  /*0910*/  FFMA R3, R0, R15, RZ ;  /* 0x0000000f00037223 */ /* 0x000fc800000000ff */
[----:B------:R-:W-:-:S04]  /*0920*/  FFMA R2, -R4, R3, R15 ;  /* 0x0000000304027223 */ /* 0x000fc8000000010f */
[----:B------:R-:W-:Y:S01]  /*0930*/  FFMA R5, R0, R2, R3 ;  /* 0x0000000200057223 */ /* 0x000fe20000000003 */
[----:B-1----:R-:W-:Y:S06]  /*0940*/  @!P0 BRA `(.L_x_9) ;  /* 0x0000000000108947 */ /* 0x002fec0003800000 */
[----:B------:R-:W-:Y:S02]  /*0950*/  MOV R3, R15 ;  /* 0x0000000f00037202 */ /* 0x000fe40000000f00 */
[----:B------:R-:W-:-:S07]  /*0960*/  MOV R2, 0x980 ;  /* 0x0000098000027802 */ /* 0x000fce0000000f00 */
[----:B------:R-:W-:Y:S05]  /*0970*/  CALL.REL.NOINC `($__internal_0_$__cuda_sm3x_div_rn_noftz_f32_slowpath) ;  /* 0x0000000000187944 */ /* 0x000fea0003c00000 */
[----:B------:R-:W-:-:S07]  /*0980*/  MOV R5, R0 ;  /* 0x0000000000057202 */ /* 0x000fce0000000f00 */
.L_x_9:
[----:B------:R-:W-:Y:S05]  /*0990*/  BSYNC.RECONVERGENT B0 ;  /* 0x0000000000007941 */ /* 0x000fea0003800200 */
.L_x_8:
[----:B------:R-:W0:Y:S02]  /*09a0*/  LDC.64 R2, c[0x0][0x388] ;  /* 0x0000e200ff027b82 */ /* 0x000e240000000a00 */
[----:B0-----:R-:W-:-:S05]  /*09b0*/  IMAD.WIDE R14, R14, 0x4, R2 ;  /* 0x000000040e0e7825 */ /* 0x001fca00078e0202 */
[----:B------:R-:W-:Y:S01]  /*09c0*/  STG.E desc[UR8][R14.64], R5 ;  /* 0x000000050e007986 */ /* 0x000fe2000c101908 */
[----:B------:R-:W-:Y:S05]  /*09d0*/  EXIT ;  /* 0x000000000000794d */ /* 0x000fea0003800000 */
        .weak           $__internal_0_$__cuda_sm3x_div_rn_noftz_f32_slowpath
        .type           $__internal_0_$__cuda_sm3x_div_rn_noftz_f32_slowpath,@function
        .size           $__internal_0_$__cuda_sm3x_div_rn_noftz_f32_slowpath,(.L_x_31 - $__internal_0_$__cuda_sm3x_div_rn_noftz_f32_slowpath)
$__internal_0_$__cuda_sm3x_div_rn_noftz_f32_slowpath:
[----:B------:R-:W-:Y:S01]  /*09e0*/  SHF.R.U32.HI R5, RZ, 0x17, R4 ;  /* 0x00000017ff057819 */ /* 0x000fe20000011604 */
[----:B------:R-:W-:Y:S01]  /*09f0*/  BSSY.RECONVERGENT B1, `(.L_x_10) ;  /* 0x0000063000017945 */ /* 0x000fe20003800200 */
[----:B------:R-:W-:Y:S02]  /*0a00*/  SHF.R.U32.HI R0, RZ, 0x17, R3 ;  /* 0x00000017ff007819 */ /* 0x000fe40000011603 */
[----:B------:R-:W-:Y:S02]  /*0a10*/  LOP3.LUT R5, R5, 0xff, RZ, 0xc0, !PT ;  /* 0x000000ff05057812 */ /* 0x000fe400078ec0ff */
[----:B------:R-:W-:Y:S02]  /*0a20*/  LOP3.LUT R10, R0, 0xff, RZ, 0xc0, !PT ;  /* 0x000000ff000a7812 */ /* 0x000fe400078ec0ff */
[----:B------:R-:W-:Y:S02]  /*0a30*/  IADD3 R7, PT, PT, R5, -0x1, RZ ;  /* 0xffffffff05077810 */ /* 0x000fe40007ffe0ff */
[----:B------:R-:W-:-:S02]  /*0a40*/  IADD3 R8, PT, PT, R10, -0x1, RZ ;  /* 0xffffffff0a087810 */ /* 0x000fc40007ffe0ff */
[----:B------:R-:W-:-:S04]  /*0a50*/  ISETP.GT.U32.AND P0, PT, R7, 0xfd, PT ;  /* 0x000000fd0700780c */ /* 0x000fc80003f04070 */
[----:B------:R-:W-:-:S13]  /*0a60*/  ISETP.GT.U32.OR P0, PT, R8, 0xfd, P0 ;  /* 0x000000fd0800780c */ /* 0x000fda0000704470 */
[----:B------:R-:W-:Y:S01]  /*0a70*/  @!P0 MOV R6, RZ ;  /* 0x000000ff00068202 */ /* 0x000fe20000000f00 */
[----:B------:R-:W-:Y:S06]  /*0a80*/  @!P0 BRA `(.L_x_11) ;  /* 0x0000000000608947 */ /* 0x000fec0003800000 */
[----:B------:R-:W-:Y:S02]  /*0a90*/  FSETP.GTU.FTZ.AND P0, PT, |R3|, +INF , PT ;  /* 0x7f8000000300780b */ /* 0x000fe40003f1c200 */
[----:B------:R-:W-:Y:S02]  /*0aa0*/  FSETP.GTU.FTZ.AND P1, PT, |R4|, +INF , PT ;  /* 0x7f8000000400780b */ /* 0x000fe40003f3c200 */
[----:B------:R-:W-:Y:S02]  /*0ab0*/  MOV R0, R4 ;  /* 0x0000000400007202 */ /* 0x000fe40000000f00 */
[----:B------:R-:W-:-:S13]  /*0ac0*/  PLOP3.LUT P0, PT, P0, P1, PT, 0xf8, 0x8f ;  /* 0x00000000008f781c */ /* 0x000fda0000703f70 */
[----:B------:R-:W-:Y:S05]  /*0ad0*/  @P0 BRA `(.L_x_12) ;  /* 0x00000004004c0947 */ /* 0x000fea0003800000 */
[----:B------:R-:W-:-:S13]  /*0ae0*/  LOP3.LUT P0, RZ, R4, 0x7fffffff, R3, 0xc8, !PT ;  /* 0x7fffffff04ff7812 */ /* 0x000fda000780c803 */
[----:B------:R-:W-:Y:S05]  /*0af0*/  @!P0 BRA `(.L_x_13) ;  /* 0x00000004003c8947 */ /* 0x000fea0003800000 */
[C---:B------:R-:W-:Y:S02]  /*0b00*/  FSETP.NEU.FTZ.AND P2, PT, |R3|.reuse, +INF , PT ;  /* 0x7f8000000300780b */ /* 0x040fe40003f5d200 */
[----:B------:R-:W-:Y:S02]  /*0b10*/  FSETP.NEU.FTZ.AND P1, PT, |R0|, +INF , PT ;  /* 0x7f8000000000780b */ /* 0x000fe40003f3d200 */
[----:B------:R-:W-:-:S11]  /*0b20*/  FSETP.NEU.FTZ.AND P0, PT, |R3|, +INF , PT ;  /* 0x7f8000000300780b */ /* 0x000fd60003f1d200 */
[----:B------:R-:W-:Y:S05]  /*0b30*/  @!P1 BRA !P2, `(.L_x_13) ;  /* 0x00000004002c9947 */ /* 0x000fea0005000000 */
[----:B------:R-:W-:-:S04]  /*0b40*/  LOP3.LUT P2, RZ, R3, 0x7fffffff, RZ, 0xc0, !PT ;  /* 0x7fffffff03ff7812 */ /* 0x000fc8000784c0ff */
[----:B------:R-:W-:-:S13]  /*0b50*/  PLOP3.LUT P1, PT, P1, P2, PT, 0x2f, 0xf2 ;  /* 0x0000000000f2781c */ /* 0x000fda0000f24577 */
[----:B------:R-:W-:Y:S05]  /*0b60*/  @P1 BRA `(.L_x_14) ;  /* 0x0000000400181947 */ /* 0x000fea0003800000 */
[----:B------:R-:W-:-:S04]  /*0b70*/  LOP3.LUT P1, RZ, R4, 0x7fffffff, RZ, 0xc0, !PT ;  /* 0x7fffffff04ff7812 */ /* 0x000fc8000782c0ff */
[----:B------:R-:W-:-:S13]  /*0b80*/  PLOP3.LUT P0, PT, P0, P1, PT, 0x2f, 0xf2 ;  /* 0x0000000000f2781c */ /* 0x000fda0000702577 */
[----:B------:R-:W-:Y:S05]  /*0b90*/  @P0 BRA `(.L_x_15) ;  /* 0x0000000400000947 */ /* 0x000fea0003800000 */
[----:B------:R-:W-:Y:S02]  /*0ba0*/  ISETP.GE.AND P0, PT, R8, RZ, PT ;  /* 0x000000ff0800720c */ /* 0x000fe40003f06270 */
[----:B------:R-:W-:-:S11]  /*0bb0*/  ISETP.GE.AND P1, PT, R7, RZ, PT ;  /* 0x000000ff0700720c */ /* 0x000fd60003f26270 */
[----:B------:R-:W-:Y:S01]  /*0bc0*/  @P0 MOV R6, RZ ;  /* 0x000000ff00060202 */ /* 0x000fe20000000f00 */
[----:B------:R-:W-:Y:S01]  /*0bd0*/  @!P0 FFMA R3, R3, 1.84467440737095516160e+19, RZ ;  /* 0x5f80000003038823 */ /* 0x000fe200000000ff */
[----:B------:R-:W-:Y:S01]  /*0be0*/  @!P0 MOV R6, 0xffffffc0 ;  /* 0xffffffc000068802 */ /* 0x000fe20000000f00 */
[----:B------:R-:W-:-:S03]  /*0bf0*/  @!P1 FFMA R4, R0, 1.84467440737095516160e+19, RZ ;  /* 0x5f80000000049823 */ /* 0x000fc600000000ff */
[----:B------:R-:W-:-:S07]  /*0c00*/  @!P1 IADD3 R6, PT, PT, R6, 0x40, RZ ;  /* 0x0000004006069810 */ /* 0x000fce0007ffe0ff */
.L_x_11:
[----:B------:R-:W-:Y:S01]  /*0c10*/  LEA R7, R5, 0xc0800000, 0x17 ;  /* 0xc080000005077811 */ /* 0x000fe200078eb8ff */
[----:B------:R-:W-:Y:S03]  /*0c20*/  BSSY.RECONVERGENT B2, `(.L_x_16) ;  /* 0x0000036000027945 */ /* 0x000fe60003800200 */
[----:B------:R-:W-:Y:S02]  /*0c30*/  IADD3 R7, PT, PT, -R7, R4, RZ ;  /* 0x0000000407077210 */ /* 0x000fe40007ffe1ff */
[----:B------:R-:W-:Y:S02]  /*0c40*/  IADD3 R4, PT, PT, R10, -0x7f, RZ ;  /* 0xffffff810a047810 */ /* 0x000fe40007ffe0ff */
[----:B------:R-:W0:Y:S01]  /*0c50*/  MUFU.RCP R8, R7 ;  /* 0x0000000700087308 */ /* 0x000e220000001000 */
[----:B------:R-:W-:Y:S01]  /*0c60*/  FADD.FTZ R9, -R7, -RZ ;  /* 0x800000ff07097221 */ /* 0x000fe20000010100 */
[C---:B------:R-:W-:Y:S01]  /*0c70*/  IADD3 R5, PT, PT, R4.reuse, 0x7f, -R5 ;  /* 0x0000007f04057810 */ /* 0x040fe20007ffe805 */
[----:B------:R-:W-:-:S03]  /*0c80*/  IMAD R0, R4, -0x800000, R3 ;  /* 0xff80000004007824 */ /* 0x000fc600078e0203 */
[----:B------:R-:W-:Y:S01]  /*0c90*/  IADD3 R5, PT, PT, R5, R6, RZ ;  /* 0x0000000605057210 */ /* 0x000fe20007ffe0ff */
[----:B0-----:R-:W-:-:S04]  /*0ca0*/  FFMA R11, R8, R9, 1 ;  /* 0x3f800000080b7423 */ /* 0x001fc80000000009 */
[----:B------:R-:W-:-:S04]  /*0cb0*/  FFMA R10, R8, R11, R8 ;  /* 0x0000000b080a7223 */ /* 0x000fc80000000008 */
[----:B------:R-:W-:-:S04]  /*0cc0*/  FFMA R3, R0, R10, RZ ;  /* 0x0000000a00037223 */ /* 0x000fc800000000ff */
[----:B------:R-:W-:-:S04]  /*0cd0*/  FFMA R8, R9, R3, R0 ;  /* 0x0000000309087223 */ /* 0x000fc80000000000 */
[----:B------:R-:W-:-:S04]  /*0ce0*/  FFMA R11, R10, R8, R3 ;  /* 0x000000080a0b7223 */ /* 0x000fc80000000003 */
[----:B------:R-:W-:-:S04]  /*0cf0*/  FFMA R8, R9, R11, R0 ;  /* 0x0000000b09087223 */ /* 0x000fc80000000000 */
[----:B------:R-:W-:-:S05]  /*0d00*/  FFMA R0, R10, R8, R11 ;  /* 0x000000080a007223 */ /* 0x000fca000000000b */
[----:B------:R-:W-:-:S04]  /*0d10*/  SHF.R.U32.HI R3, RZ, 0x17, R0 ;  /* 0x00000017ff037819 */ /* 0x000fc80000011600 */
[----:B------:R-:W-:-:S04]  /*0d20*/  LOP3.LUT R3, R3, 0xff, RZ, 0xc0, !PT ;  /* 0x000000ff03037812 */ /* 0x000fc800078ec0ff */
[----:B------:R-:W-:-:S04]  /*0d30*/  IADD3 R7, PT, PT, R3, R5, RZ ;  /* 0x0000000503077210 */ /* 0x000fc80007ffe0ff */
[----:B------:R-:W-:-:S04]  /*0d40*/  IADD3 R3, PT, PT, R7, -0x1, RZ ;  /* 0xffffffff07037810 */ /* 0x000fc80007ffe0ff */
[----:B------:R-:W-:-:S13]  /*0d50*/  ISETP.GE.U32.AND P0, PT, R3, 0xfe, PT ;  /* 0x000000fe0300780c */ /* 0x000fda0003f06070 */
[----:B------:R-:W-:Y:S05]  /*0d60*/  @!P0 BRA `(.L_x_17) ;  /* 0x0000000000808947 */ /* 0x000fea0003800000 */
[----:B------:R-:W-:-:S13]  /*0d70*/  ISETP.GT.AND P0, PT, R7, 0xfe, PT ;  /* 0x000000fe0700780c */ /* 0x000fda0003f04270 */
[----:B------:R-:W-:Y:S05]  /*0d80*/  @P0 BRA `(.L_x_18) ;  /* 0x00000000006c0947 */ /* 0x000fea0003800000 */
[----:B------:R-:W-:-:S13]  /*0d90*/  ISETP.GE.AND P0, PT, R7, 0x1, PT ;  /* 0x000000010700780c */ /* 0x000fda0003f06270 */
[----:B------:R-:W-:Y:S05]  /*0da0*/  @P0 BRA `(.L_x_19) ;  /* 0x0000000000740947 */ /* 0x000fea0003800000 */
[----:B------:R-:W-:Y:S02]  /*0db0*/  ISETP.GE.AND P0, PT, R7, -0x18, PT ;  /* 0xffffffe80700780c */ /* 0x000fe40003f06270 */
[----:B------:R-:W-:-:S11]  /*0dc0*/  LOP3.LUT R0, R0, 0x80000000, RZ, 0xc0, !PT ;  /* 0x8000000000007812 */ /* 0x000fd600078ec0ff */
[----:B------:R-:W-:Y:S05]  /*0dd0*/  @!P0 BRA `(.L_x_19) ;  /* 0x0000000000688947 */ /* 0x000fea0003800000 */
[CCC-:B------:R-:W-:Y:S01]  /*0de0*/  FFMA.RZ R3, R10.reuse, R8.reuse, R11.reuse ;  /* 0x000000080a037223 */ /* 0x1c0fe2000000c00b */
[C---:B------:R-:W-:Y:S01]  /*0df0*/  IADD3 R6, PT, PT, R7.reuse, 0x20, RZ ;  /* 0x0000002007067810 */ /* 0x040fe20007ffe0ff */
[CCC-:B------:R-:W-:Y:S01]  /*0e00*/  FFMA.RM R4, R10.reuse, R8.reuse, R11.reuse ;  /* 0x000000080a047223 */ /* 0x1c0fe2000000400b */
[----:B------:R-:W-:Y:S02]  /*0e10*/  ISETP.NE.AND P2, PT, R7, RZ, PT ;  /* 0x000000ff0700720c */ /* 0x000fe40003f45270 */
[----:B------:R-:W-:Y:S01]  /*0e20*/  LOP3.LUT R5, R3, 0x7fffff, RZ, 0xc0, !PT ;  /* 0x007fffff03057812 */ /* 0x000fe200078ec0ff */
[----:B------:R-:W-:Y:S01]  /*0e30*/  FFMA.RP R3, R10, R8, R11 ;  /* 0x000000080a037223 */ /* 0x000fe2000000800b */
[----:B------:R-:W-:Y:S02]  /*0e40*/  ISETP.NE.AND P1, PT, R7, RZ, PT ;  /* 0x000000ff0700720c */ /* 0x000fe40003f25270 */
[----:B------:R-:W-:Y:S02]  /*0e50*/  LOP3.LUT R5, R5, 0x800000, RZ, 0xfc, !PT ;  /* 0x0080000005057812 */ /* 0x000fe400078efcff */
[----:B------:R-:W-:-:S02]  /*0e60*/  IADD3 R7, PT, PT, -R7, RZ, RZ ;  /* 0x000000ff07077210 */ /* 0x000fc40007ffe1ff */
[----:B------:R-:W-:Y:S02]  /*0e70*/  SHF.L.U32 R6, R5, R6, RZ ;  /* 0x0000000605067219 */ /* 0x000fe400000006ff */
[----:B------:R-:W-:Y:S02]  /*0e80*/  FSETP.NEU.FTZ.AND P0, PT, R3, R4, PT ;  /* 0x000000040300720b */ /* 0x000fe40003f1d000 */
[----:B------:R-:W-:Y:S02]  /*0e90*/  SEL R4, R7, RZ, P2 ;  /* 0x000000ff07047207 */ /* 0x000fe40001000000 */
[----:B------:R-:W-:Y:S02]  /*0ea0*/  ISETP.NE.AND P1, PT, R6, RZ, P1 ;  /* 0x000000ff0600720c */ /* 0x000fe40000f25270 */
[----:B------:R-:W-:Y:S02]  /*0eb0*/  SHF.R.U32.HI R4, RZ, R4, R5 ;  /* 0x00000004ff047219 */ /* 0x000fe40000011605 */
[----:B------:R-:W-:-:S02]  /*0ec0*/  PLOP3.LUT P0, PT, P0, P1, PT, 0xf8, 0x8f ;  /* 0x00000000008f781c */ /* 0x000fc40000703f70 */
[----:B------:R-:W-:Y:S02]  /*0ed0*/  SHF.R.U32.HI R6, RZ, 0x1, R4 ;  /* 0x00000001ff067819 */ /* 0x000fe40000011604 */
[----:B------:R-:W-:-:S04]  /*0ee0*/  SEL R3, RZ, 0x1, !P0 ;  /* 0x00000001ff037807 */ /* 0x000fc80004000000 */
[----:B------:R-:W-:-:S04]  /*0ef0*/  LOP3.LUT R3, R3, 0x1, R6, 0xf8, !PT ;  /* 0x0000000103037812 */ /* 0x000fc800078ef806 */
[----:B------:R-:W-:-:S04]  /*0f00*/  LOP3.LUT R3, R3, R4, RZ, 0xc0, !PT ;  /* 0x0000000403037212 */ /* 0x000fc800078ec0ff */
[----:B------:R-:W-:-:S04]  /*0f10*/  IADD3 R3, PT, PT, R6, R3, RZ ;  /* 0x0000000306037210 */ /* 0x000fc80007ffe0ff */
[----:B------:R-:W-:Y:S01]  /*0f20*/  LOP3.LUT R0, R3, R0, RZ, 0xfc, !PT ;  /* 0x0000000003007212 */ /* 0x000fe200078efcff */
[----:B------:R-:W-:Y:S06]  /*0f30*/  BRA `(.L_x_19) ;  /* 0x0000000000107947 */ /* 0x000fec0003800000 */
.L_x_18:
[----:B------:R-:W-:-:S04]  /*0f40*/  LOP3.LUT R0, R0, 0x80000000, RZ, 0xc0, !PT ;  /* 0x8000000000007812 */ /* 0x000fc800078ec0ff */
[----:B------:R-:W-:Y:S01]  /*0f50*/  LOP3.LUT R0, R0, 0x7f800000, RZ, 0xfc, !PT ;  /* 0x7f80000000007812 */ /* 0x000fe200078efcff */
[----:B------:R-:W-:Y:S06]  /*0f60*/  BRA `(.L_x_19) ;  /* 0x0000000000047947 */ /* 0x000fec0003800000 */
.L_x_17:
[----:B------:R-:W-:-:S07]  /*0f70*/  LEA R0, R5, R0, 0x17 ;  /* 0x0000000005007211 */ /* 0x000fce00078eb8ff */
.L_x_19:
[----:B------:R-:W-:Y:S05]  /*0f80*/  BSYNC.RECONVERGENT B2 ;  /* 0x0000000000027941 */ /* 0x000fea0003800200 */
.L_x_16:
[----:B------:R-:W-:Y:S05]  /*0f90*/  BRA `(.L_x_20) ;  /* 0x0000000000207947 */ /* 0x000fea0003800000 */
.L_x_15:
[----:B------:R-:W-:-:S04]  /*0fa0*/  LOP3.LUT R0, R4, 0x80000000, R3, 0x48, !PT ;  /* 0x8000000004007812 */ /* 0x000fc800078e4803 */
[----:B------:R-:W-:Y:S01]  /*0fb0*/  LOP3.LUT R0, R0, 0x7f800000, RZ, 0xfc, !PT ;  /* 0x7f80000000007812 */ /* 0x000fe200078efcff */
[----:B------:R-:W-:Y:S06]  /*0fc0*/  BRA `(.L_x_20) ;  /* 0x0000000000147947 */ /* 0x000fec0003800000 */
.L_x_14:
[----:B------:R-:W-:Y:S01]  /*0fd0*/  LOP3.LUT R0, R4, 0x80000000, R3, 0x48, !PT ;  /* 0x8000000004007812 */ /* 0x000fe200078e4803 */
[----:B------:R-:W-:Y:S06]  /*0fe0*/  BRA `(.L_x_20) ;  /* 0x00000000000c7947 */ /* 0x000fec0003800000 */
.L_x_13:
[----:B------:R-:W0:Y:S01]  /*0ff0*/  MUFU.RSQ R0, -QNAN ;  /* 0xffc0000000007908 */ /* 0x000e220000001400 */
[----:B------:R-:W-:Y:S05]  /*1000*/  BRA `(.L_x_20) ;  /* 0x0000000000047947 */ /* 0x000fea0003800000 */
.L_x_12:
[----:B------:R-:W-:-:S07]  /*1010*/  FADD.FTZ R0, R3, R0 ;  /* 0x0000000003007221 */ /* 0x000fce0000010000 */
.L_x_20:
[----:B------:R-:W-:Y:S05]  /*1020*/  BSYNC.RECONVERGENT B1 ;  /* 0x0000000000017941 */ /* 0x000fea0003800200 */
.L_x_10:
[----:B------:R-:W-:-:S04]  /*1030*/  HFMA2 R3, -RZ, RZ, 0, 0 ;  /* 0x00000000ff037431 */ /* 0x000fc800000001ff */
[----:B0-----:R-:W-:Y:S05]  /*1040*/  RET.REL.NODEC R2 `(_Z14ActualizarBiasPfS_ii) ;  /* 0xffffffec02ec7950 */ /* 0x001fea0003c3ffff */
.L_x_21:
        /* <DEDUP_REMOVED lines=11> */
.L_x_31:


//--------------------- .text._Z15GradienteSalidaPfPKfS_ii --------------------------
	.section	.text._Z15GradienteSalidaPfPKfS_ii,"ax",@progbits
	.align	128
        .global         _Z15GradienteSalidaPfPKfS_ii
        .type           _Z15GradienteSalidaPfPKfS_ii,@function
        .size           _Z15GradienteSalidaPfPKfS_ii,(.L_x_36 - _Z15GradienteSalidaPfPKfS_ii)
        .other          _Z15GradienteSalidaPfPKfS_ii,@"STO_CUDA_ENTRY STV_DEFAULT"
_Z15GradienteSalidaPfPKfS_ii:
.text._Z15GradienteSalidaPfPKfS_ii:
[----:B------:R-:W-:Y:S01]  /*0000*/  LDC R1, c[0x0][0x37c] ;  /* 0x0000df00ff017b82 */ /* 0x000fe20000000800 */
[----:B------:R-:W0:Y:S07]  /*0010*/  S2R R2, SR_TID.X ;  /* 0x0000000000027919 */ /* 0x000e2e0000002100 */
[----:B------:R-:W1:Y:S01]  /*0020*/  LDC R0, c[0x0][0x364] ;  /* 0x0000d900ff007b82 */ /* 0x000e620000000800 */
[----:B------:R-:W2:Y:S01]  /*0030*/  LDCU.64 UR6, c[0x0][0x398] ;  /* 0x00007300ff0677ac */ /* 0x000ea20008000a00 */
[----:B------:R-:W1:Y:S06]  /*0040*/  S2R R3, SR_TID.Y ;  /* 0x0000000000037919 */ /* 0x000e6c0000002200 */
[----:B------:R-:W0:Y:S08]  /*0050*/  S2UR UR5, SR_CTAID.X ;  /* 0x00000000000579c3 */ /* 0x000e300000002500 */
[----:B------:R-:W0:Y:S08]  /*0060*/  LDC R7, c[0x0][0x360] ;  /* 0x0000d800ff077b82 */ /* 0x000e300000000800 */
[----:B------:R-:W1:Y:S01]  /*0070*/  S2UR UR4, SR_CTAID.Y ;  /* 0x00000000000479c3 */ /* 0x000e620000002600 */
[----:B0-----:R-:W-:-:S05]  /*0080*/  IMAD R7, R7, UR5, R2 ;  /* 0x0000000507077c24 */ /* 0x001fca000f8e0202 */
[----:B--2---:R-:W-:Y:S01]  /*0090*/  ISETP.GE.AND P0, PT, R7, UR7, PT ;  /* 0x0000000707007c0c */ /* 0x004fe2000bf06270 */
[----:B-1----:R-:W-:-:S05]  /*00a0*/  IMAD R0, R0, UR4, R3 ;  /* 0x0000000400007c24 */ /* 0x002fca000f8e0203 */
[----:B------:R-:W-:-:S13]  /*00b0*/  ISETP.GE.OR P0, PT, R0, UR6, P0 ;  /* 0x0000000600007c0c */ /* 0x000fda0008706670 */
[----:B------:R-:W-:Y:S05]  /*00c0*/  @P0 EXIT ;  /* 0x000000000000094d */ /* 0x000fea0003800000 */
[----:B------:R-:W0:Y:S01]  /*00d0*/  LDC.64 R2, c[0x0][0x380] ;  /* 0x0000e000ff027b82 */ /* 0x000e220000000a00 */
[----:B------:R-:W1:Y:S01]  /*00e0*/  LDCU.64 UR4, c[0x0][0x358] ;  /* 0x00006b00ff0477ac */ /* 0x000e620008000a00 */
[----:B------:R-:W-:-:S06]  /*00f0*/  IMAD R9, R7, UR6, R0 ;  /* 0x0000000607097c24 */ /* 0x000fcc000f8e0200 */
[----:B------:R-:W2:Y:S08]  /*0100*/  LDC.64 R4, c[0x0][0x388] ;  /* 0x0000e200ff047b82 */ /* 0x000eb00000000a00 */
[----:B------:R-:W3:Y:S01]  /*0110*/  LDC.64 R6, c[0x0][0x390] ;  /* 0x0000e400ff067b82 */ /* 0x000ee20000000a00 */
[----:B0-----:R-:W-:-:S06]  /*0120*/  IMAD.WIDE R2, R9, 0x4, R2 ;  /* 0x0000000409027825 */ /* 0x001fcc00078e0202 */
[----:B-1----:R-:W4:Y:S01]  /*0130*/  LDG.E R2, desc[UR4][R2.64] ;  /* 0x0000000402027981 */ /* 0x002f22000c1e1900 */
[----:B--2---:R-:W-:-:S06]  /*0140*/  IMAD.WIDE R4, R9, 0x4, R4 ;  /* 0x0000000409047825 */ /* 0x004fcc00078e0204 */
[----:B------:R-:W4:Y:S01]  /*0150*/  LDG.E R5, desc[UR4][R4.64] ;  /* 0x0000000404057981 */ /* 0x000f22000c1e1900 */
[----:B---3--:R-:W-:-:S04]  /*0160*/  IMAD.WIDE R6, R9, 0x4, R6 ;  /* 0x0000000409067825 */ /* 0x008fc800078e0206 */
[----:B----4-:R-:W-:-:S05]  /*0170*/  FADD R9, R2, -R5 ;  /* 0x8000000502097221 */ /* 0x010fca0000000000 */
[----:B------:R-:W-:Y:S01]  /*0180*/  STG.E desc[UR4][R6.64], R9 ;  /* 0x0000000906007986 */ /* 0x000fe2000c101904 */
[----:B------:R-:W-:Y:S05]  /*0190*/  EXIT ;  /* 0x000000000000794d */ /* 0x000fea0003800000 */
.L_x_22:
        /* <DEDUP_REMOVED lines=14> */
.L_x_36:


//--------------------- .text._Z15GradienteOcultoPfPKfii --------------------------
	.section	.text._Z15GradienteOcultoPfPKfii,"ax",@progbits
	.align	128
        .global         _Z15GradienteOcultoPfPKfii
        .type           _Z15GradienteOcultoPfPKfii,@function
        .size           _Z15GradienteOcultoPfPKfii,(.L_x_37 - _Z15GradienteOcultoPfPKfii)
        .other          _Z15GradienteOcultoPfPKfii,@"STO_CUDA_ENTRY STV_DEFAULT"
_Z15GradienteOcultoPfPKfii:
.text._Z15GradienteOcultoPfPKfii:
        /* <DEDUP_REMOVED lines=16> */
[----:B------:R-:W2:Y:S01]  /*0100*/  LDC.64 R2, c[0x0][0x380] ;  /* 0x0000e000ff027b82 */ /* 0x000ea20000000a00 */
[----:B0-----:R-:W-:-:S06]  /*0110*/  IMAD.WIDE R4, R7, 0x4, R4 ;  /* 0x0000000407047825 */ /* 0x001fcc00078e0204 */
[----:B-1----:R-:W3:Y:S01]  /*0120*/  LDG.E R5, desc[UR4][R4.64] ;  /* 0x0000000404057981 */ /* 0x002ee2000c1e1900 */
[----:B--2---:R-:W-:-:S05]  /*0130*/  IMAD.WIDE R2, R7, 0x4, R2 ;  /* 0x0000000407027825 */ /* 0x004fca00078e0202 */
[----:B------:R-:W2:Y:S01]  /*0140*/  LDG.E R0, desc[UR4][R2.64] ;  /* 0x0000000402007981 */ /* 0x000ea2000c1e1900 */
[----:B---3--:R-:W0:Y:S01]  /*0150*/  F2F.F64.F32 R8, R5 ;  /* 0x0000000500087310 */ /* 0x008e220000201800 */
[----:B--2---:R-:W-:-:S07]  /*0160*/  FMUL R0, R0, R5 ;  /* 0x0000000500007220 */ /* 0x004fce0000400000 */
[----:B------:R-:W1:Y:S01]  /*0170*/  F2F.F64.F32 R6, R0 ;  /* 0x0000000000067310 */ /* 0x000e620000201800 */
[----:B0-----:R-:W-:-:S08]  /*0180*/  DADD R8, -R8, 1 ;  /* 0x3ff0000008087429 */ /* 0x001fd00000000100 */
[----:B-1----:R-:W-:-:S10]  /*0190*/  DMUL R6, R6, R8 ;  /* 0x0000000806067228 */ /* 0x002fd40000000000 */
[----:B------:R-:W0:Y:S02]  /*01a0*/  F2F.F32.F64 R7, R6 ;  /* 0x0000000600077310 */ /* 0x000e240000301000 */
[----:B0-----:R-:W-:Y:S01]  /*01b0*/  STG.E desc[UR4][R2.64], R7 ;  /* 0x0000000702007986 */ /* 0x001fe2000c101904 */
[----:B------:R-:W-:Y:S05]  /*01c0*/  EXIT ;  /* 0x000000000000794d */ /* 0x000fea0003800000 */
.L_x_23:
        /* <DEDUP_REMOVED lines=11> */
.L_x_37:


//--------------------- .text._Z7AddBiasPfPKfii   --------------------------
	.section	.text._Z7AddBiasPfPKfii,"ax",@progbits
	.align	128
        .global         _Z7AddBiasPfPKfii
        .type           _Z7AddBiasPfPKfii,@function
        .size           _Z7AddBiasPfPKfii,(.L_x_32 - _Z7AddBiasPfPKfii)
        .other          _Z7AddBiasPfPKfii,@"STO_CUDA_ENTRY STV_DEFAULT"
_Z7AddBiasPfPKfii:
.text._Z7AddBiasPfPKfii:
        /* <DEDUP_REMOVED lines=17> */
[----:B0-----:R-:W-:-:S06]  /*0110*/  IMAD.WIDE.U32 R4, R7, 0x4, R4 ;  /* 0x0000000407047825 */ /* 0x001fcc00078e0004 */
[----:B-1----:R-:W3:Y:S01]  /*0120*/  LDG.E R5, desc[UR4][R4.64] ;  /* 0x0000000404057981 */ /* 0x002ee2000c1e1900 */
[----:B--2---:R-:W-:-:S05]  /*0130*/  IMAD.WIDE R2, R9, 0x4, R2 ;  /* 0x0000000409027825 */ /* 0x004fca00078e0202 */
[----:B------:R-:W3:Y:S01]  /*0140*/  LDG.E R0, desc[UR4][R2.64] ;  /* 0x0000000402007981 */ /* 0x000ee2000c1e1900 */
[----:B------:R-:W-:Y:S02]  /*0150*/  HFMA2 R7, -RZ, RZ, 0.96630859375, -0.0022525787353515625 ;  /* 0x3bbb989dff077431 */ /* 0x000fe400000001ff */
[----:B------:R-:W-:Y:S01]  /*0160*/  IMAD.MOV.U32 R9, RZ, RZ, 0x437c0000 ;  /* 0x437c0000ff097424 */ /* 0x000fe200078e00ff */
[----:B------:R-:W-:Y:S01]  /*0170*/  BSSY.RECONVERGENT B0, `(.L_x_24) ;  /* 0x0000019000007945 */ /* 0x000fe20003800200 */
[----:B---3--:R-:W-:-:S04]  /*0180*/  FADD R0, R0, R5 ;  /* 0x0000000500007221 */ /* 0x008fc80000000000 */
[----:B------:R-:W-:-:S04]  /*0190*/  FFMA.SAT R6, R0, -R7, 0.5 ;  /* 0x3f00000000067423 */ /* 0x000fc80000002807 */
[----:B------:R-:W-:-:S04]  /*01a0*/  FFMA.RM R6, R6, R9, 12582913 ;  /* 0x4b40000106067423 */ /* 0x000fc80000004009 */
[----:B------:R-:W-:-:S04]  /*01b0*/  FADD R7, R6, -12583039 ;  /* 0xcb40007f06077421 */ /* 0x000fc80000000000 */
[----:B------:R-:W-:-:S04]  /*01c0*/  FFMA R7, R0, -1.4426950216293334961, -R7 ;  /* 0xbfb8aa3b00077823 */ /* 0x000fc80000000807 */
[----:B------:R-:W-:-:S04]  /*01d0*/  FFMA R0, R0, -1.925963033500011079e-08, R7 ;  /* 0xb2a5706000007823 */ /* 0x000fc80000000007 */
[----:B------:R-:W0:Y:S01]  /*01e0*/  MUFU.EX2 R7, R0 ;  /* 0x0000000000077308 */ /* 0x000e220000000800 */
[----:B------:R-:W-:-:S05]  /*01f0*/  SHF.L.U32 R6, R6, 0x17, RZ ;  /* 0x0000001706067819 */ /* 0x000fca00000006ff */
[----:B0-----:R-:W-:-:S04]  /*0200*/  FMUL R12, R6, R7 ;  /* 0x00000007060c7220 */ /* 0x001fc80000400000 */
[----:B------:R-:W0:Y:S02]  /*0210*/  F2F.F64.F32 R4, R12 ;  /* 0x0000000c00047310 */ /* 0x000e240000201800 */
[----:B0-----:R-:W-:-:S06]  /*0220*/  DADD R4, R4, 1 ;  /* 0x3ff0000004047429 */ /* 0x001fcc0000000000 */
[----:B------:R-:W0:Y:S04]  /*0230*/  MUFU.RCP64H R7, R5 ;  /* 0x0000000500077308 */ /* 0x000e280000001800 */
[----:B------:R-:W-:-:S06]  /*0240*/  VIADD R6, R5, 0x300402 ;  /* 0x0030040205067836 */ /* 0x000fcc0000000000 */
[----:B0-----:R-:W-:-:S08]  /*0250*/  DFMA R8, -R4, R6, 1 ;  /* 0x3ff000000408742b */ /* 0x001fd00000000106 */
[----:B------:R-:W-:Y:S01]  /*0260*/  DFMA R8, R8, R8, R8 ;  /* 0x000000080808722b */ /* 0x000fe20000000008 */
[----:B------:R-:W-:-:S07]  /*0270*/  FSETP.GEU.AND P0, PT, |R6|, 5.8789094863358348022e-39, PT ;  /* 0x004004020600780b */ /* 0x000fce0003f0e200 */
[----:B------:R-:W-:-:S08]  /*0280*/  DFMA R8, R6, R8, R6 ;  /* 0x000000080608722b */ /* 0x000fd00000000006 */
[----:B------:R-:W-:-:S08]  /*0290*/  DFMA R10, -R4, R8, 1 ;  /* 0x3ff00000040a742b */ /* 0x000fd00000000108 */
[----:B------:R-:W-:Y:S01]  /*02a0*/  DFMA R8, R8, R10, R8 ;  /* 0x0000000a0808722b */ /* 0x000fe20000000008 */
[----:B------:R-:W-:Y:S10]  /*02b0*/  @P0 BRA `(.L_x_25) ;  /* 0x0000000000100947 */ /* 0x000ff40003800000 */
[----:B------:R-:W-:-:S04]  /*02c0*/  LOP3.LUT R0, R5, 0x7fffffff, RZ, 0xc0, !PT ;  /* 0x7fffffff05007812 */ /* 0x000fc800078ec0ff */
[----:B------:R-:W-:Y:S02]  /*02d0*/  IADD3 R8, PT, PT, R0, -0x100000, RZ ;  /* 0xfff0000000087810 */ /* 0x000fe40007ffe0ff */
[----:B------:R-:W-:-:S07]  /*02e0*/  MOV R0, 0x300 ;  /* 0x0000030000007802 */ /* 0x000fce0000000f00 */
[----:B------:R-:W-:Y:S05]  /*02f0*/  CALL.REL.NOINC `($__internal_1_$__cuda_sm20_dblrcp_rn_slowpath_v3) ;  /* 0x0000000000107944 */ /* 0x000fea0003c00000 */
.L_x_25:
[----:B------:R-:W-:Y:S05]  /*0300*/  BSYNC.RECONVERGENT B0 ;  /* 0x0000000000007941 */ /* 0x000fea0003800200 */
.L_x_24:
[----:B------:R-:W0:Y:S02]  /*0310*/  F2F.F32.F64 R9, R8 ;  /* 0x0000000800097310 */ /* 0x000e240000301000 */
[----:B0-----:R-:W-:Y:S01]  /*0320*/  STG.E desc[UR4][R2.64], R9 ;  /* 0x0000000902007986 */ /* 0x001fe2000c101904 */
[----:B------:R-:W-:Y:S05]  /*0330*/  EXIT ;  /* 0x000000000000794d */ /* 0x000fea0003800000 */
        .weak           $__internal_1_$__cuda_sm20_dblrcp_rn_slowpath_v3
        .type           $__internal_1_$__cuda_sm20_dblrcp_rn_slowpath_v3,@function
        .size           $__internal_1_$__cuda_sm20_dblrcp_rn_slowpath_v3,(.L_x_32 - $__internal_1_$__cuda_sm20_dblrcp_rn_slowpath_v3)
$__internal_1_$__cuda_sm20_dblrcp_rn_slowpath_v3:
[----:B------:R-:W-:Y:S01]  /*0340*/  DSETP.GTU.AND P0, PT, |R4|, +INF , PT ;  /* 0x7ff000000400742a */ /* 0x000fe20003f0c200 */
[----:B------:R-:W-:-:S13]  /*0350*/  BSSY.RECONVERGENT B1, `(.L_x_26) ;  /* 0x0000023000017945 */ /* 0x000fda0003800200 */
[----:B------:R-:W-:Y:S05]  /*0360*/  @P0 BRA `(.L_x_27) ;  /* 0x00000000007c0947 */ /* 0x000fea0003800000 */
[----:B------:R-:W-:-:S05]  /*0370*/  LOP3.LUT R9, R5, 0x7fffffff, RZ, 0xc0, !PT ;  /* 0x7fffffff05097812 */ /* 0x000fca00078ec0ff */
[----:B------:R-:W-:-:S05]  /*0380*/  VIADD R6, R9, 0xffffffff ;  /* 0xffffffff09067836 */ /* 0x000fca0000000000 */
[----:B------:R-:W-:-:S13]  /*0390*/  ISETP.GE.U32.AND P0, PT, R6, 0x7fefffff, PT ;  /* 0x7fefffff0600780c */ /* 0x000fda0003f06070 */
[----:B------:R-:W-:Y:S02]  /*03a0*/  @P0 LOP3.LUT R7, R5, 0x7ff00000, RZ, 0x3c, !PT ;  /* 0x7ff0000005070812 */ /* 0x000fe400078e3cff */
[----:B------:R-:W-:Y:S01]  /*03b0*/  @P0 MOV R6, RZ ;  /* 0x000000ff00060202 */ /* 0x000fe20000000f00 */
[----:B------:R-:W-:Y:S06]  /*03c0*/  @P0 BRA `(.L_x_28) ;  /* 0x00000000006c0947 */ /* 0x000fec0003800000 */
[----:B------:R-:W-:-:S13]  /*03d0*/  ISETP.GE.U32.AND P0, PT, R9, 0x1000001, PT ;  /* 0x010000010900780c */ /* 0x000fda0003f06070 */
[----:B------:R-:W-:Y:S05]  /*03e0*/  @!P0 BRA `(.L_x_29) ;  /* 0x0000000000348947 */ /* 0x000fea0003800000 */
[----:B------:R-:W-:Y:S01]  /*03f0*/  VIADD R7, R5, 0xc0200000 ;  /* 0xc020000005077836 */ /* 0x000fe20000000000 */
[----:B------:R-:W-:-:S03]  /*0400*/  MOV R6, R4 ;  /* 0x0000000400067202 */ /* 0x000fc60000000f00 */
[----:B------:R-:W0:Y:S03]  /*0410*/  MUFU.RCP64H R9, R7 ;  /* 0x0000000700097308 */ /* 0x000e260000001800 */
[----:B0-----:R-:W-:-:S08]  /*0420*/  DFMA R10, -R6, R8, 1 ;  /* 0x3ff00000060a742b */ /* 0x001fd00000000108 */
[----:B------:R-:W-:-:S08]  /*0430*/  DFMA R10, R10, R10, R10 ;  /* 0x0000000a0a0a722b */ /* 0x000fd0000000000a */
[----:B------:R-:W-:-:S08]  /*0440*/  DFMA R10, R8, R10, R8 ;  /* 0x0000000a080a722b */ /* 0x000fd00000000008 */
[----:B------:R-:W-:-:S08]  /*0450*/  DFMA R8, -R6, R10, 1 ;  /* 0x3ff000000608742b */ /* 0x000fd0000000010a */
[----:B------:R-:W-:-:S08]  /*0460*/  DFMA R8, R10, R8, R10 ;  /* 0x000000080a08722b */ /* 0x000fd0000000000a */
[----:B------:R-:W-:-:S08]  /*0470*/  DMUL R8, R8, 2.2250738585072013831e-308 ;  /* 0x0010000008087828 */ /* 0x000fd00000000000 */
[----:B------:R-:W-:-:S08]  /*0480*/  DFMA R4, -R4, R8, 1 ;  /* 0x3ff000000404742b */ /* 0x000fd00000000108 */
[----:B------:R-:W-:-:S08]  /*0490*/  DFMA R4, R4, R4, R4 ;  /* 0x000000040404722b */ /* 0x000fd00000000004 */
[----:B------:R-:W-:Y:S01]  /*04a0*/  DFMA R6, R8, R4, R8 ;  /* 0x000000040806722b */ /* 0x000fe20000000008 */
[----:B------:R-:W-:Y:S10]  /*04b0*/  BRA `(.L_x_28) ;  /* 0x0000000000307947 */ /* 0x000ff40003800000 */
.L_x_29:
[----:B------:R-:W-:Y:S01]  /*04c0*/  DMUL R4, R4, 8.11296384146066816958e+31 ;  /* 0x4690000004047828 */ /* 0x000fe20000000000 */
[----:B------:R-:W-:-:S05]  /*04d0*/  IMAD.MOV.U32 R6, RZ, RZ, R8 ;  /* 0x000000ffff067224 */ /* 0x000fca00078e0008 */
[----:B------:R-:W0:Y:S02]  /*04e0*/  MUFU.RCP64H R7, R5 ;  /* 0x0000000500077308 */ /* 0x000e240000001800 */
[----:B0-----:R-:W-:-:S08]  /*04f0*/  DFMA R8, -R4, R6, 1 ;  /* 0x3ff000000408742b */ /* 0x001fd00000000106 */
[----:B------:R-:W-:-:S08]  /*0500*/  DFMA R8, R8, R8, R8 ;  /* 0x000000080808722b */ /* 0x000fd00000000008 */
[----:B------:R-:W-:-:S08]  /*0510*/  DFMA R8, R6, R8, R6 ;  /* 0x000000080608722b */ /* 0x000fd00000000006 */
[----:B------:R-:W-:-:S08]  /*0520*/  DFMA R6, -R4, R8, 1 ;  /* 0x3ff000000406742b */ /* 0x000fd00000000108 */
[----:B------:R-:W-:-:S08]  /*0530*/  DFMA R6, R8, R6, R8 ;  /* 0x000000060806722b */ /* 0x000fd00000000008 */
[----:B------:R-:W-:Y:S01]  /*0540*/  DMUL R6, R6, 8.11296384146066816958e+31 ;  /* 0x4690000006067828 */ /* 0x000fe20000000000 */
[----:B------:R-:W-:Y:S10]  /*0550*/  BRA `(.L_x_28) ;  /* 0x0000000000087947 */ /* 0x000ff40003800000 */
.L_x_27:
[----:B------:R-:W-:Y:S02]  /*0560*/  LOP3.LUT R7, R5, 0x80000, RZ, 0xfc, !PT ;  /* 0x0008000005077812 */ /* 0x000fe400078efcff */
[----:B------:R-:W-:-:S07]  /*0570*/  MOV R6, R4 ;  /* 0x0000000400067202 */ /* 0x000fce0000000f00 */
.L_x_28:
[----:B------:R-:W-:Y:S05]  /*0580*/  BSYNC.RECONVERGENT B1 ;  /* 0x0000000000017941 */ /* 0x000fea0003800200 */
.L_x_26:
[----:B------:R-:W-:Y:S01]  /*0590*/  HFMA2 R5, -RZ, RZ, 0, 0 ;  /* 0x00000000ff057431 */ /* 0x000fe200000001ff */
[----:B------:R-:W-:Y:S01]  /*05a0*/  MOV R4, R0 ;  /* 0x0000000000047202 */ /* 0x000fe20000000f00 */
[----:B------:R-:W-:Y:S01]  /*05b0*/  IMAD.MOV.U32 R9, RZ, RZ, R7 ;  /* 0x000000ffff097224 */ /* 0x000fe200078e0007 */
[----:B------:R-:W-:Y:S02]  /*05c0*/  MOV R8, R6 ;  /* 0x0000000600087202 */ /* 0x000fe40000000f00 */
[----:B------:R-:W-:Y:S05]  /*05d0*/  RET.REL.NODEC R4 `(_Z7AddBiasPfPKfii) ;  /* 0xfffffff804887950 */ /* 0x000fea0003c3ffff */
.L_x_30:
        /* <DEDUP_REMOVED lines=10> */
.L_x_32:


//--------------------- .nv.shared.reserved.0     --------------------------
	.section	.nv.shared.reserved.0,"aw",@nobits
	.weak		__nv_reservedSMEM_offset_0_alias
	.size		__nv_reservedSMEM_offset_0_alias, 0, 64
	.other		__nv_reservedSMEM_offset_0_alias,@"STO_CUDA_RESERVED_SHARED STV_DEFAULT"
__nv_reservedSMEM_offset_0_alias:
	.zero		0
	.zero		64


//--------------------- .nv.constant0._Z5Capasv   --------------------------
	.section	.nv.constant0._Z5Capasv,"a",@progbits
	.sectionflags	@""
	.align	4
.nv.constant0._Z5Capasv:
	.zero		896


//--------------------- .nv.constant0._Z3SGDPfPKfif --------------------------
	.section	.nv.constant0._Z3SGDPfPKfif,"a",@progbits
	.sectionflags	@""
	.align	4
.nv.constant0._Z3SGDPfPKfif:
	.zero		920


//--------------------- .nv.constant0._Z14ActualizarBiasPfS_ii --------------------------
	.section	.nv.constant0._Z14ActualizarBiasPfS_ii,"a",@progbits
	.sectionflags	@""
	.align	4
.nv.constant0._Z14ActualizarBiasPfS_ii:
	.zero		920


//--------------------- .nv.constant0._Z15GradienteSalidaPfPKfS_ii --------------------------
	.section	.nv.constant0._Z15GradienteSalidaPfPKfS_ii,"a",@progbits
	.sectionflags	@""
	.align	4
.nv.constant0._Z15GradienteSalidaPfPKfS_ii:
	.zero		928


//--------------------- .nv.constant0._Z15GradienteOcultoPfPKfii --------------------------
	.section	.nv.constant0._Z15GradienteOcultoPfPKfii,"a",@progbits
	.sectionflags	@""
	.align	4
.nv.constant0._Z15GradienteOcultoPfPKfii:
	.zero		920


//--------------------- .nv.constant0._Z7AddBiasPfPKfii --------------------------
	.section	.nv.constant0._Z7AddBiasPfPKfii,"a",@progbits
	.sectionflags	@""
	.align	4
.nv.constant0._Z7AddBiasPfPKfii:
	.zero		920


//--------------------- SYMBOLS --------------------------

	.type		.nv.reservedSmem.offset0,@object
	.size		.nv.reservedSmem.offset0,0x4
